//
// Generated by NVIDIA NVVM Compiler
//
// Compiler Build ID: CL-36424714
// Cuda compilation tools, release 13.0, V13.0.88
// Based on NVVM 20.0.0
//

.version 9.0
.target sm_100
.address_size 64

	// .globl	_Z21computeHighPassKernelPdiid
.func  (.param .b64 func_retval0) __internal_accurate_pow
(
	.param .b64 __internal_accurate_pow_param_0
)
;

.visible .entry _Z21computeHighPassKernelPdiid(
	.param .u64 .ptr .align 1 _Z21computeHighPassKernelPdiid_param_0,
	.param .u32 _Z21computeHighPassKernelPdiid_param_1,
	.param .u32 _Z21computeHighPassKernelPdiid_param_2,
	.param .f64 _Z21computeHighPassKernelPdiid_param_3
)
{
	.reg .pred 	%p<59>;
	.reg .b32 	%r<93>;
	.reg .b32 	%f<3>;
	.reg .b64 	%rd<5>;
	.reg .b64 	%fd<100>;

	ld.param.u64 	%rd1, [_Z21computeHighPassKernelPdiid_param_0];
	ld.param.u32 	%r12, [_Z21computeHighPassKernelPdiid_param_1];
	ld.param.u32 	%r13, [_Z21computeHighPassKernelPdiid_param_2];
	ld.param.f64 	%fd38, [_Z21computeHighPassKernelPdiid_param_3];
	mov.u32 	%r14, %ctaid.y;
	mov.u32 	%r15, %ntid.y;
	mov.u32 	%r16, %tid.y;
	mad.lo.s32 	%r1, %r14, %r15, %r16;
	mov.u32 	%r17, %ctaid.x;
	mov.u32 	%r18, %ntid.x;
	mov.u32 	%r19, %tid.x;
	mad.lo.s32 	%r2, %r17, %r18, %r19;
	setp.ge.s32 	%p1, %r1, %r13;
	setp.ge.s32 	%p2, %r2, %r12;
	or.pred  	%p3, %p2, %p1;
	@%p3 bra 	$L__BB0_27;
	cvt.rn.f64.u32 	%fd39, %r1;
	cvt.rn.f64.u32 	%fd40, %r13;
	fma.rn.f64 	%fd1, %fd40, 0dBFE0000000000000, %fd39;
	{
	.reg .b32 %temp; 
	mov.b64 	{%temp, %r3}, %fd1;
	}
	mov.f64 	%fd41, 0d4000000000000000;
	{
	.reg .b32 %temp; 
	mov.b64 	{%temp, %r20}, %fd41;
	}
	and.b32  	%r5, %r20, 2146435072;
	setp.eq.s32 	%p4, %r5, 1062207488;
	abs.f64 	%fd2, %fd1;
	{ // callseq 0, 0
	.param .b64 param0;
	st.param.f64 	[param0], %fd2;
	.param .b64 retval0;
	call.uni (retval0), 
	__internal_accurate_pow, 
	(
	param0
	);
	ld.param.f64 	%fd42, [retval0];
	} // callseq 0
	setp.lt.s32 	%p5, %r3, 0;
	neg.f64 	%fd44, %fd42;
	selp.f64 	%fd45, %fd44, %fd42, %p4;
	selp.f64 	%fd92, %fd45, %fd42, %p5;
	setp.neu.f64 	%p6, %fd1, 0d0000000000000000;
	@%p6 bra 	$L__BB0_3;
	setp.eq.s32 	%p7, %r5, 1062207488;
	selp.b32 	%r21, %r3, 0, %p7;
	setp.lt.s32 	%p8, %r20, 0;
	or.b32  	%r22, %r21, 2146435072;
	selp.b32 	%r23, %r22, %r21, %p8;
	mov.b32 	%r24, 0;
	mov.b64 	%fd92, {%r24, %r23};
$L__BB0_3:
	add.f64 	%fd46, %fd1, 0d4000000000000000;
	{
	.reg .b32 %temp; 
	mov.b64 	{%temp, %r25}, %fd46;
	}
	and.b32  	%r26, %r25, 2146435072;
	setp.ne.s32 	%p9, %r26, 2146435072;
	setp.neu.f64 	%p10, %fd2, 0d7FF0000000000000;
	or.pred  	%p11, %p10, %p9;
	@%p11 bra 	$L__BB0_5;
	setp.lt.s32 	%p12, %r3, 0;
	setp.eq.s32 	%p13, %r5, 1062207488;
	setp.lt.s32 	%p14, %r20, 0;
	selp.b32 	%r28, 0, 2146435072, %p14;
	and.b32  	%r29, %r20, 2147483647;
	setp.ne.s32 	%p15, %r29, 1071644672;
	or.b32  	%r30, %r28, -2147483648;
	selp.b32 	%r31, %r30, %r28, %p15;
	selp.b32 	%r32, %r31, %r28, %p13;
	selp.b32 	%r33, %r32, %r28, %p12;
	mov.b32 	%r34, 0;
	mov.b64 	%fd92, {%r34, %r33};
$L__BB0_5:
	setp.eq.s32 	%p16, %r5, 1062207488;
	setp.eq.f64 	%p17, %fd1, 0d3FF0000000000000;
	selp.f64 	%fd8, 0d3FF0000000000000, %fd92, %p17;
	cvt.rn.f64.s32 	%fd47, %r2;
	cvt.rn.f64.s32 	%fd48, %r12;
	fma.rn.f64 	%fd9, %fd48, 0dBFE0000000000000, %fd47;
	{
	.reg .b32 %temp; 
	mov.b64 	{%temp, %r6}, %fd9;
	}
	abs.f64 	%fd10, %fd9;
	{ // callseq 1, 0
	.param .b64 param0;
	st.param.f64 	[param0], %fd10;
	.param .b64 retval0;
	call.uni (retval0), 
	__internal_accurate_pow, 
	(
	param0
	);
	ld.param.f64 	%fd49, [retval0];
	} // callseq 1
	setp.lt.s32 	%p18, %r6, 0;
	neg.f64 	%fd51, %fd49;
	selp.f64 	%fd52, %fd51, %fd49, %p16;
	selp.f64 	%fd94, %fd52, %fd49, %p18;
	setp.neu.f64 	%p19, %fd9, 0d0000000000000000;
	@%p19 bra 	$L__BB0_7;
	setp.eq.s32 	%p20, %r5, 1062207488;
	selp.b32 	%r36, %r6, 0, %p20;
	setp.lt.s32 	%p21, %r20, 0;
	or.b32  	%r37, %r36, 2146435072;
	selp.b32 	%r38, %r37, %r36, %p21;
	mov.b32 	%r39, 0;
	mov.b64 	%fd94, {%r39, %r38};
$L__BB0_7:
	add.f64 	%fd53, %fd9, 0d4000000000000000;
	{
	.reg .b32 %temp; 
	mov.b64 	{%temp, %r40}, %fd53;
	}
	and.b32  	%r41, %r40, 2146435072;
	setp.ne.s32 	%p22, %r41, 2146435072;
	setp.neu.f64 	%p23, %fd10, 0d7FF0000000000000;
	or.pred  	%p24, %p23, %p22;
	@%p24 bra 	$L__BB0_9;
	setp.lt.s32 	%p25, %r6, 0;
	setp.eq.s32 	%p26, %r5, 1062207488;
	setp.lt.s32 	%p27, %r20, 0;
	selp.b32 	%r43, 0, 2146435072, %p27;
	and.b32  	%r44, %r20, 2147483647;
	setp.ne.s32 	%p28, %r44, 1071644672;
	or.b32  	%r45, %r43, -2147483648;
	selp.b32 	%r46, %r45, %r43, %p28;
	selp.b32 	%r47, %r46, %r43, %p26;
	selp.b32 	%r48, %r47, %r43, %p25;
	mov.b32 	%r49, 0;
	mov.b64 	%fd94, {%r49, %r48};
$L__BB0_9:
	setp.eq.s32 	%p29, %r5, 1062207488;
	setp.eq.f64 	%p30, %fd9, 0d3FF0000000000000;
	selp.f64 	%fd54, 0d3FF0000000000000, %fd94, %p30;
	add.f64 	%fd16, %fd8, %fd54;
	sqrt.rn.f64 	%fd17, %fd16;
	{
	.reg .b32 %temp; 
	mov.b64 	{%temp, %r7}, %fd17;
	}
	abs.f64 	%fd18, %fd17;
	{ // callseq 2, 0
	.param .b64 param0;
	st.param.f64 	[param0], %fd18;
	.param .b64 retval0;
	call.uni (retval0), 
	__internal_accurate_pow, 
	(
	param0
	);
	ld.param.f64 	%fd55, [retval0];
	} // callseq 2
	setp.lt.s32 	%p31, %r7, 0;
	neg.f64 	%fd57, %fd55;
	selp.f64 	%fd58, %fd57, %fd55, %p29;
	selp.f64 	%fd96, %fd58, %fd55, %p31;
	setp.neu.f64 	%p32, %fd16, 0d0000000000000000;
	@%p32 bra 	$L__BB0_11;
	setp.eq.s32 	%p33, %r5, 1062207488;
	selp.b32 	%r51, %r7, 0, %p33;
	setp.lt.s32 	%p34, %r20, 0;
	or.b32  	%r52, %r51, 2146435072;
	selp.b32 	%r53, %r52, %r51, %p34;
	mov.b32 	%r54, 0;
	mov.b64 	%fd96, {%r54, %r53};
$L__BB0_11:
	add.f64 	%fd59, %fd17, 0d4000000000000000;
	{
	.reg .b32 %temp; 
	mov.b64 	{%temp, %r55}, %fd59;
	}
	and.b32  	%r56, %r55, 2146435072;
	setp.ne.s32 	%p35, %r56, 2146435072;
	@%p35 bra 	$L__BB0_16;
	setp.ge.f64 	%p36, %fd16, 0d0000000000000000;
	@%p36 bra 	$L__BB0_14;
	mov.f64 	%fd60, 0d4000000000000000;
	add.rn.f64 	%fd96, %fd17, %fd60;
	bra.uni 	$L__BB0_16;
$L__BB0_14:
	setp.neu.f64 	%p37, %fd18, 0d7FF0000000000000;
	@%p37 bra 	$L__BB0_16;
	setp.lt.s32 	%p38, %r7, 0;
	setp.eq.s32 	%p39, %r5, 1062207488;
	setp.lt.s32 	%p40, %r20, 0;
	selp.b32 	%r58, 0, 2146435072, %p40;
	and.b32  	%r59, %r20, 2147483647;
	setp.ne.s32 	%p41, %r59, 1071644672;
	or.b32  	%r60, %r58, -2147483648;
	selp.b32 	%r61, %r60, %r58, %p41;
	selp.b32 	%r62, %r61, %r58, %p39;
	selp.b32 	%r63, %r62, %r58, %p38;
	mov.b32 	%r64, 0;
	mov.b64 	%fd96, {%r64, %r63};
$L__BB0_16:
	setp.eq.s32 	%p42, %r5, 1062207488;
	setp.eq.f64 	%p43, %fd17, 0d3FF0000000000000;
	neg.f64 	%fd61, %fd96;
	selp.f64 	%fd25, 0dBFF0000000000000, %fd61, %p43;
	{
	.reg .b32 %temp; 
	mov.b64 	{%temp, %r8}, %fd38;
	}
	abs.f64 	%fd26, %fd38;
	{ // callseq 3, 0
	.param .b64 param0;
	st.param.f64 	[param0], %fd26;
	.param .b64 retval0;
	call.uni (retval0), 
	__internal_accurate_pow, 
	(
	param0
	);
	ld.param.f64 	%fd62, [retval0];
	} // callseq 3
	setp.lt.s32 	%p44, %r8, 0;
	neg.f64 	%fd64, %fd62;
	selp.f64 	%fd65, %fd64, %fd62, %p42;
	selp.f64 	%fd98, %fd65, %fd62, %p44;
	setp.neu.f64 	%p45, %fd38, 0d0000000000000000;
	@%p45 bra 	$L__BB0_18;
	setp.eq.s32 	%p46, %r5, 1062207488;
	selp.b32 	%r66, %r8, 0, %p46;
	setp.lt.s32 	%p47, %r20, 0;
	or.b32  	%r67, %r66, 2146435072;
	selp.b32 	%r68, %r67, %r66, %p47;
	mov.b32 	%r69, 0;
	mov.b64 	%fd98, {%r69, %r68};
$L__BB0_18:
	add.f64 	%fd66, %fd38, 0d4000000000000000;
	{
	.reg .b32 %temp; 
	mov.b64 	{%temp, %r70}, %fd66;
	}
	and.b32  	%r71, %r70, 2146435072;
	setp.ne.s32 	%p48, %r71, 2146435072;
	@%p48 bra 	$L__BB0_23;
	setp.num.f64 	%p49, %fd38, %fd38;
	@%p49 bra 	$L__BB0_21;
	mov.f64 	%fd67, 0d4000000000000000;
	add.rn.f64 	%fd98, %fd38, %fd67;
	bra.uni 	$L__BB0_23;
$L__BB0_21:
	setp.neu.f64 	%p50, %fd26, 0d7FF0000000000000;
	@%p50 bra 	$L__BB0_23;
	setp.lt.s32 	%p51, %r8, 0;
	setp.eq.s32 	%p52, %r5, 1062207488;
	setp.lt.s32 	%p53, %r20, 0;
	selp.b32 	%r73, 0, 2146435072, %p53;
	and.b32  	%r74, %r20, 2147483647;
	setp.ne.s32 	%p54, %r74, 1071644672;
	or.b32  	%r75, %r73, -2147483648;
	selp.b32 	%r76, %r75, %r73, %p54;
	selp.b32 	%r77, %r76, %r73, %p52;
	selp.b32 	%r78, %r77, %r73, %p51;
	mov.b32 	%r79, 0;
	mov.b64 	%fd98, {%r79, %r78};
$L__BB0_23:
	setp.eq.f64 	%p55, %fd38, 0d3FF0000000000000;
	add.f64 	%fd68, %fd98, %fd98;
	selp.f64 	%fd69, 0d4000000000000000, %fd68, %p55;
	div.rn.f64 	%fd33, %fd25, %fd69;
	fma.rn.f64 	%fd70, %fd33, 0d3FF71547652B82FE, 0d4338000000000000;
	{
	.reg .b32 %temp; 
	mov.b64 	{%r9, %temp}, %fd70;
	}
	mov.f64 	%fd71, 0dC338000000000000;
	add.rn.f64 	%fd72, %fd70, %fd71;
	fma.rn.f64 	%fd73, %fd72, 0dBFE62E42FEFA39EF, %fd33;
	fma.rn.f64 	%fd74, %fd72, 0dBC7ABC9E3B39803F, %fd73;
	fma.rn.f64 	%fd75, %fd74, 0d3E5ADE1569CE2BDF, 0d3E928AF3FCA213EA;
	fma.rn.f64 	%fd76, %fd75, %fd74, 0d3EC71DEE62401315;
	fma.rn.f64 	%fd77, %fd76, %fd74, 0d3EFA01997C89EB71;
	fma.rn.f64 	%fd78, %fd77, %fd74, 0d3F2A01A014761F65;
	fma.rn.f64 	%fd79, %fd78, %fd74, 0d3F56C16C1852B7AF;
	fma.rn.f64 	%fd80, %fd79, %fd74, 0d3F81111111122322;
	fma.rn.f64 	%fd81, %fd80, %fd74, 0d3FA55555555502A1;
	fma.rn.f64 	%fd82, %fd81, %fd74, 0d3FC5555555555511;
	fma.rn.f64 	%fd83, %fd82, %fd74, 0d3FE000000000000B;
	fma.rn.f64 	%fd84, %fd83, %fd74, 0d3FF0000000000000;
	fma.rn.f64 	%fd85, %fd84, %fd74, 0d3FF0000000000000;
	{
	.reg .b32 %temp; 
	mov.b64 	{%r10, %temp}, %fd85;
	}
	{
	.reg .b32 %temp; 
	mov.b64 	{%temp, %r11}, %fd85;
	}
	shl.b32 	%r80, %r9, 20;
	add.s32 	%r81, %r80, %r11;
	mov.b64 	%fd99, {%r10, %r81};
	{
	.reg .b32 %temp; 
	mov.b64 	{%temp, %r82}, %fd33;
	}
	mov.b32 	%f2, %r82;
	abs.f32 	%f1, %f2;
	setp.lt.f32 	%p56, %f1, 0f4086232B;
	@%p56 bra 	$L__BB0_26;
	setp.lt.f64 	%p57, %fd33, 0d0000000000000000;
	add.f64 	%fd86, %fd33, 0d7FF0000000000000;
	selp.f64 	%fd99, 0d0000000000000000, %fd86, %p57;
	setp.geu.f32 	%p58, %f1, 0f40874800;
	@%p58 bra 	$L__BB0_26;
	shr.u32 	%r83, %r9, 31;
	add.s32 	%r84, %r9, %r83;
	shr.s32 	%r85, %r84, 1;
	shl.b32 	%r86, %r85, 20;
	add.s32 	%r87, %r11, %r86;
	mov.b64 	%fd87, {%r10, %r87};
	sub.s32 	%r88, %r9, %r85;
	shl.b32 	%r89, %r88, 20;
	add.s32 	%r90, %r89, 1072693248;
	mov.b32 	%r91, 0;
	mov.b64 	%fd88, {%r91, %r90};
	mul.f64 	%fd99, %fd88, %fd87;
$L__BB0_26:
	mov.f64 	%fd89, 0d3FF0000000000000;
	sub.f64 	%fd90, %fd89, %fd99;
	mad.lo.s32 	%r92, %r12, %r1, %r2;
	cvta.to.global.u64 	%rd2, %rd1;
	mul.wide.s32 	%rd3, %r92, 8;
	add.s64 	%rd4, %rd2, %rd3;
	st.global.f64 	[%rd4], %fd90;
$L__BB0_27:
	ret;

}
	// .globl	_Z17applyFilterKernelP7double2PdS0_ii
.visible .entry _Z17applyFilterKernelP7double2PdS0_ii(
	.param .u64 .ptr .align 1 _Z17applyFilterKernelP7double2PdS0_ii_param_0,
	.param .u64 .ptr .align 1 _Z17applyFilterKernelP7double2PdS0_ii_param_1,
	.param .u64 .ptr .align 1 _Z17applyFilterKernelP7double2PdS0_ii_param_2,
	.param .u32 _Z17applyFilterKernelP7double2PdS0_ii_param_3,
	.param .u32 _Z17applyFilterKernelP7double2PdS0_ii_param_4
)
{
	.reg .pred 	%p<4>;
	.reg .b32 	%r<12>;
	.reg .b64 	%rd<12>;
	.reg .b64 	%fd<6>;

	ld.param.u64 	%rd1, [_Z17applyFilterKernelP7double2PdS0_ii_param_0];
	ld.param.u64 	%rd2, [_Z17applyFilterKernelP7double2PdS0_ii_param_1];
	ld.param.u64 	%rd3, [_Z17applyFilterKernelP7double2PdS0_ii_param_2];
	ld.param.u32 	%r3, [_Z17applyFilterKernelP7double2PdS0_ii_param_3];
	ld.param.u32 	%r4, [_Z17applyFilterKernelP7double2PdS0_ii_param_4];
	mov.u32 	%r5, %ctaid.y;
	mov.u32 	%r6, %ntid.y;
	mov.u32 	%r7, %tid.y;
	mad.lo.s32 	%r1, %r5, %r6, %r7;
	mov.u32 	%r8, %ctaid.x;
	mov.u32 	%r9, %ntid.x;
	mov.u32 	%r10, %tid.x;
	mad.lo.s32 	%r2, %r8, %r9, %r10;
	setp.ge.s32 	%p1, %r1, %r4;
	setp.ge.s32 	%p2, %r2, %r3;
	or.pred  	%p3, %p2, %p1;
	@%p3 bra 	$L__BB1_2;
	cvta.to.global.u64 	%rd4, %rd2;
	cvta.to.global.u64 	%rd5, %rd1;
	cvta.to.global.u64 	%rd6, %rd3;
	mad.lo.s32 	%r11, %r3, %r1, %r2;
	mul.wide.s32 	%rd7, %r11, 8;
	add.s64 	%rd8, %rd4, %rd7;
	ld.global.f64 	%fd1, [%rd8];
	mul.wide.s32 	%rd9, %r11, 16;
	add.s64 	%rd10, %rd5, %rd9;
	ld.global.v2.f64 	{%fd2, %fd3}, [%rd10];
	mul.f64 	%fd4, %fd1, %fd2;
	mul.f64 	%fd5, %fd1, %fd3;
	add.s64 	%rd11, %rd6, %rd9;
	st.global.v2.f64 	[%rd11], {%fd4, %fd5};
$L__BB1_2:
	ret;

}
.func  (.param .b64 func_retval0) __internal_accurate_pow(
	.param .b64 __internal_accurate_pow_param_0
)
{
	.reg .pred 	%p<8>;
	.reg .b32 	%r<49>;
	.reg .b32 	%f<3>;
	.reg .b64 	%fd<109>;

	ld.param.f64 	%fd10, [__internal_accurate_pow_param_0];
	{
	.reg .b32 %temp; 
	mov.b64 	{%temp, %r46}, %fd10;
	}
	{
	.reg .b32 %temp; 
	mov.b64 	{%r45, %temp}, %fd10;
	}
	shr.u32 	%r47, %r46, 20;
	setp.gt.u32 	%p1, %r46, 1048575;
	@%p1 bra 	$L__BB2_2;
	mul.f64 	%fd11, %fd10, 0d4350000000000000;
	{
	.reg .b32 %temp; 
	mov.b64 	{%temp, %r46}, %fd11;
	}
	{
	.reg .b32 %temp; 
	mov.b64 	{%r45, %temp}, %fd11;
	}
	shr.u32 	%r16, %r46, 20;
	add.s32 	%r47, %r16, -54;
$L__BB2_2:
	add.s32 	%r48, %r47, -1023;
	and.b32  	%r17, %r46, -2146435073;
	or.b32  	%r18, %r17, 1072693248;
	mov.b64 	%fd107, {%r45, %r18};
	setp.lt.u32 	%p2, %r18, 1073127583;
	@%p2 bra 	$L__BB2_4;
	{
	.reg .b32 %temp; 
	mov.b64 	{%r19, %temp}, %fd107;
	}
	{
	.reg .b32 %temp; 
	mov.b64 	{%temp, %r20}, %fd107;
	}
	add.s32 	%r21, %r20, -1048576;
	mov.b64 	%fd107, {%r19, %r21};
	add.s32 	%r48, %r47, -1022;
$L__BB2_4:
	add.f64 	%fd12, %fd107, 0dBFF0000000000000;
	add.f64 	%fd13, %fd107, 0d3FF0000000000000;
	rcp.approx.ftz.f64 	%fd14, %fd13;
	neg.f64 	%fd15, %fd13;
	fma.rn.f64 	%fd16, %fd15, %fd14, 0d3FF0000000000000;
	fma.rn.f64 	%fd17, %fd16, %fd16, %fd16;
	fma.rn.f64 	%fd18, %fd17, %fd14, %fd14;
	mul.f64 	%fd19, %fd12, %fd18;
	fma.rn.f64 	%fd20, %fd12, %fd18, %fd19;
	mul.f64 	%fd21, %fd20, %fd20;
	fma.rn.f64 	%fd22, %fd21, 0d3EB0F5FF7D2CAFE2, 0d3ED0F5D241AD3B5A;
	fma.rn.f64 	%fd23, %fd22, %fd21, 0d3EF3B20A75488A3F;
	fma.rn.f64 	%fd24, %fd23, %fd21, 0d3F1745CDE4FAECD5;
	fma.rn.f64 	%fd25, %fd24, %fd21, 0d3F3C71C7258A578B;
	fma.rn.f64 	%fd26, %fd25, %fd21, 0d3F6249249242B910;
	fma.rn.f64 	%fd27, %fd26, %fd21, 0d3F89999999999DFB;
	sub.f64 	%fd28, %fd12, %fd20;
	add.f64 	%fd29, %fd28, %fd28;
	neg.f64 	%fd30, %fd20;
	fma.rn.f64 	%fd31, %fd30, %fd12, %fd29;
	mul.f64 	%fd32, %fd18, %fd31;
	fma.rn.f64 	%fd33, %fd21, %fd27, 0d3FB5555555555555;
	mov.f64 	%fd34, 0d3FB5555555555555;
	sub.f64 	%fd35, %fd34, %fd33;
	fma.rn.f64 	%fd36, %fd21, %fd27, %fd35;
	add.f64 	%fd37, %fd36, 0dBC46A4CB00B9E7B0;
	add.f64 	%fd38, %fd33, %fd37;
	sub.f64 	%fd39, %fd33, %fd38;
	add.f64 	%fd40, %fd37, %fd39;
	mul.rn.f64 	%fd41, %fd20, %fd20;
	neg.f64 	%fd42, %fd41;
	fma.rn.f64 	%fd43, %fd20, %fd20, %fd42;
	{
	.reg .b32 %temp; 
	mov.b64 	{%r22, %temp}, %fd32;
	}
	{
	.reg .b32 %temp; 
	mov.b64 	{%temp, %r23}, %fd32;
	}
	add.s32 	%r24, %r23, 1048576;
	mov.b64 	%fd44, {%r22, %r24};
	fma.rn.f64 	%fd45, %fd20, %fd44, %fd43;
	mul.rn.f64 	%fd46, %fd41, %fd20;
	neg.f64 	%fd47, %fd46;
	fma.rn.f64 	%fd48, %fd41, %fd20, %fd47;
	fma.rn.f64 	%fd49, %fd41, %fd32, %fd48;
	fma.rn.f64 	%fd50, %fd45, %fd20, %fd49;
	mul.rn.f64 	%fd51, %fd38, %fd46;
	neg.f64 	%fd52, %fd51;
	fma.rn.f64 	%fd53, %fd38, %fd46, %fd52;
	fma.rn.f64 	%fd54, %fd38, %fd50, %fd53;
	fma.rn.f64 	%fd55, %fd40, %fd46, %fd54;
	add.f64 	%fd56, %fd51, %fd55;
	sub.f64 	%fd57, %fd51, %fd56;
	add.f64 	%fd58, %fd55, %fd57;
	add.f64 	%fd59, %fd20, %fd56;
	sub.f64 	%fd60, %fd20, %fd59;
	add.f64 	%fd61, %fd56, %fd60;
	add.f64 	%fd62, %fd58, %fd61;
	add.f64 	%fd63, %fd32, %fd62;
	add.f64 	%fd64, %fd59, %fd63;
	sub.f64 	%fd65, %fd59, %fd64;
	add.f64 	%fd66, %fd63, %fd65;
	xor.b32  	%r25, %r48, -2147483648;
	mov.b32 	%r26, 1127219200;
	mov.b64 	%fd67, {%r25, %r26};
	mov.b32 	%r27, -2147483648;
	mov.b64 	%fd68, {%r27, %r26};
	sub.f64 	%fd69, %fd67, %fd68;
	fma.rn.f64 	%fd70, %fd69, 0d3FE62E42FEFA39EF, %fd64;
	fma.rn.f64 	%fd71, %fd69, 0dBFE62E42FEFA39EF, %fd70;
	sub.f64 	%fd72, %fd71, %fd64;
	sub.f64 	%fd73, %fd66, %fd72;
	fma.rn.f64 	%fd74, %fd69, 0d3C7ABC9E3B39803F, %fd73;
	add.f64 	%fd75, %fd70, %fd74;
	sub.f64 	%fd76, %fd70, %fd75;
	add.f64 	%fd77, %fd74, %fd76;
	mov.f64 	%fd78, 0d4000000000000000;
	{
	.reg .b32 %temp; 
	mov.b64 	{%temp, %r28}, %fd78;
	}
	{
	.reg .b32 %temp; 
	mov.b64 	{%r29, %temp}, %fd78;
	}
	shl.b32 	%r30, %r28, 1;
	setp.gt.u32 	%p3, %r30, -33554433;
	and.b32  	%r31, %r28, -15728641;
	selp.b32 	%r32, %r31, %r28, %p3;
	mov.b64 	%fd79, {%r29, %r32};
	mul.rn.f64 	%fd80, %fd75, %fd79;
	neg.f64 	%fd81, %fd80;
	fma.rn.f64 	%fd82, %fd75, %fd79, %fd81;
	fma.rn.f64 	%fd83, %fd77, %fd79, %fd82;
	add.f64 	%fd4, %fd80, %fd83;
	sub.f64 	%fd84, %fd80, %fd4;
	add.f64 	%fd5, %fd83, %fd84;
	fma.rn.f64 	%fd85, %fd4, 0d3FF71547652B82FE, 0d4338000000000000;
	{
	.reg .b32 %temp; 
	mov.b64 	{%r13, %temp}, %fd85;
	}
	mov.f64 	%fd86, 0dC338000000000000;
	add.rn.f64 	%fd87, %fd85, %fd86;
	fma.rn.f64 	%fd88, %fd87, 0dBFE62E42FEFA39EF, %fd4;
	fma.rn.f64 	%fd89, %fd87, 0dBC7ABC9E3B39803F, %fd88;
	fma.rn.f64 	%fd90, %fd89, 0d3E5ADE1569CE2BDF, 0d3E928AF3FCA213EA;
	fma.rn.f64 	%fd91, %fd90, %fd89, 0d3EC71DEE62401315;
	fma.rn.f64 	%fd92, %fd91, %fd89, 0d3EFA01997C89EB71;
	fma.rn.f64 	%fd93, %fd92, %fd89, 0d3F2A01A014761F65;
	fma.rn.f64 	%fd94, %fd93, %fd89, 0d3F56C16C1852B7AF;
	fma.rn.f64 	%fd95, %fd94, %fd89, 0d3F81111111122322;
	fma.rn.f64 	%fd96, %fd95, %fd89, 0d3FA55555555502A1;
	fma.rn.f64 	%fd97, %fd96, %fd89, 0d3FC5555555555511;
	fma.rn.f64 	%fd98, %fd97, %fd89, 0d3FE000000000000B;
	fma.rn.f64 	%fd99, %fd98, %fd89, 0d3FF0000000000000;
	fma.rn.f64 	%fd100, %fd99, %fd89, 0d3FF0000000000000;
	{
	.reg .b32 %temp; 
	mov.b64 	{%r14, %temp}, %fd100;
	}
	{
	.reg .b32 %temp; 
	mov.b64 	{%temp, %r15}, %fd100;
	}
	shl.b32 	%r33, %r13, 20;
	add.s32 	%r34, %r33, %r15;
	mov.b64 	%fd108, {%r14, %r34};
	{
	.reg .b32 %temp; 
	mov.b64 	{%temp, %r35}, %fd4;
	}
	mov.b32 	%f2, %r35;
	abs.f32 	%f1, %f2;
	setp.lt.f32 	%p4, %f1, 0f4086232B;
	@%p4 bra 	$L__BB2_7;
	setp.lt.f64 	%p5, %fd4, 0d0000000000000000;
	add.f64 	%fd101, %fd4, 0d7FF0000000000000;
	selp.f64 	%fd108, 0d0000000000000000, %fd101, %p5;
	setp.geu.f32 	%p6, %f1, 0f40874800;
	@%p6 bra 	$L__BB2_7;
	shr.u32 	%r36, %r13, 31;
	add.s32 	%r37, %r13, %r36;
	shr.s32 	%r38, %r37, 1;
	shl.b32 	%r39, %r38, 20;
	add.s32 	%r40, %r15, %r39;
	mov.b64 	%fd102, {%r14, %r40};
	sub.s32 	%r41, %r13, %r38;
	shl.b32 	%r42, %r41, 20;
	add.s32 	%r43, %r42, 1072693248;
	mov.b32 	%r44, 0;
	mov.b64 	%fd103, {%r44, %r43};
	mul.f64 	%fd108, %fd103, %fd102;
$L__BB2_7:
	abs.f64 	%fd104, %fd108;
	setp.eq.f64 	%p7, %fd104, 0d7FF0000000000000;
	fma.rn.f64 	%fd105, %fd108, %fd5, %fd108;
	selp.f64 	%fd106, %fd108, %fd105, %p7;
	st.param.f64 	[func_retval0], %fd106;
	ret;

}


// ===== COMPILED SASS (sm_100) =====

	.target	sm_100

	.elftype	@"ET_EXEC"


//--------------------- .note.nv.tkinfo           --------------------------
	.section	.note.nv.tkinfo,"",@"SHT_NOTE"
	.sectionflags	@"SHF_NOTE_NV_TKINFO"
	.tkinfo
        /*0018*/ 	.word	0x00000002
        /*0030*/ 	.string	""
        /*0030*/ 	.string	"ptxas"
        /*0030*/ 	.string	"Cuda compilation tools, release 13.0, V13.0.88"
        /*0030*/ 	.string	"Build cuda_13.0.r13.0/compiler.36424714_0"
        /*0030*/ 	.string	"-arch sm_100 -m 64 "



//--------------------- .note.nv.cuinfo           --------------------------
	.section	.note.nv.cuinfo,"",@"SHT_NOTE"
	.sectionflags	@"SHF_NOTE_NV_CUINFO"
        /*0018*/ 	.short	0x0002
        /*001a*/ 	.short	0x0064
        /*001c*/ 	.short	0x0082
	.zero		2


//--------------------- .nv.info                  --------------------------
	.section	.nv.info,"",@"SHT_CUDA_INFO"
	.align	4


	//----- nvinfo : EIATTR_REGCOUNT
	.align		4
        /*0000*/ 	.byte	0x04, 0x2f
        /*0002*/ 	.short	(.L_1 - .L_0)
	.align		4
.L_0:
        /*0004*/ 	.word	index@(_Z21computeHighPassKernelPdiid)
        /*0008*/ 	.word	0x0000001e


	//----- nvinfo : EIATTR_FRAME_SIZE
	.align		4
.L_1:
        /*000c*/ 	.byte	0x04, 0x11
        /*000e*/ 	.short	(.L_3 - .L_2)
	.align		4
.L_2:
        /*0010*/ 	.word	index@($_Z21computeHighPassKernelPdiid$__internal_accurate_pow)
        /*0014*/ 	.word	0x00000000


	//----- nvinfo : EIATTR_FRAME_SIZE
	.align		4
.L_3:
        /*0018*/ 	.byte	0x04, 0x11
        /*001a*/ 	.short	(.L_5 - .L_4)
	.align		4
.L_4:
        /*001c*/ 	.word	index@($__internal_1_$__cuda_sm20_dsqrt_rn_f64_mediumpath_v1)
        /*0020*/ 	.word	0x00000000


	//----- nvinfo : EIATTR_FRAME_SIZE
	.align		4
.L_5:
        /*0024*/ 	.byte	0x04, 0x11
        /*0026*/ 	.short	(.L_7 - .L_6)
	.align		4
.L_6:
        /*0028*/ 	.word	index@($__internal_0_$__cuda_sm20_div_rn_f64_full)
        /*002c*/ 	.word	0x00000000


	//----- nvinfo : EIATTR_FRAME_SIZE
	.align		4
.L_7:
        /*0030*/ 	.byte	0x04, 0x11
        /*0032*/ 	.short	(.L_9 - .L_8)
	.align		4
.L_8:
        /*0034*/ 	.word	index@(_Z21computeHighPassKernelPdiid)
        /*0038*/ 	.word	0x00000000


	//----- nvinfo : EIATTR_REGCOUNT
	.align		4
.L_9:
        /*003c*/ 	.byte	0x04, 0x2f
        /*003e*/ 	.short	(.L_11 - .L_10)
	.align		4
.L_10:
        /*0040*/ 	.word	index@(_Z17applyFilterKernelP7double2PdS0_ii)
        /*0044*/ 	.word	0x00000012


	//----- nvinfo : EIATTR_FRAME_SIZE
	.align		4
.L_11:
        /*0048*/ 	.byte	0x04, 0x11
        /*004a*/ 	.short	(.L_13 - .L_12)
	.align		4
.L_12:
        /*004c*/ 	.word	index@(_Z17applyFilterKernelP7double2PdS0_ii)
        /*0050*/ 	.word	0x00000000


	//----- nvinfo : EIATTR_MIN_STACK_SIZE
	.align		4
.L_13:
        /*0054*/ 	.byte	0x04, 0x12
        /*0056*/ 	.short	(.L_15 - .L_14)
	.align		4
.L_14:
        /*0058*/ 	.word	index@(_Z17applyFilterKernelP7double2PdS0_ii)
        /*005c*/ 	.word	0x00000000


	//----- nvinfo : EIATTR_MIN_STACK_SIZE
	.align		4
.L_15:
        /*0060*/ 	.byte	0x04, 0x12
        /*0062*/ 	.short	(.L_17 - .L_16)
	.align		4
.L_16:
        /*0064*/ 	.word	index@(_Z21computeHighPassKernelPdiid)
        /*0068*/ 	.word	0x00000000
.L_17:


//--------------------- .nv.compat                --------------------------
	.section	.nv.compat,"",@"SHT_CUDA_COMPAT_INFO"
	.align	4
        /*0000*/ 	.byte	0x02, 0x09, 0x00, 0x00, 0x02, 0x02, 0x01, 0x00, 0x02, 0x05, 0x05, 0x00, 0x03, 0x07, 0x01, 0x01
        /*0010*/ 	.byte	0x02, 0x03, 0x00, 0x00, 0x02, 0x06, 0x01, 0x00, 0x04, 0x0b, 0x08, 0x00, 0x01, 0x00, 0x00, 0x00
        /*0020*/ 	.byte	0x00, 0x00, 0x00, 0x00


//--------------------- .nv.info._Z17applyFilterKernelP7double2PdS0_ii --------------------------
	.section	.nv.info._Z17applyFilterKernelP7double2PdS0_ii,"",@"SHT_CUDA_INFO"
	.sectionflags	@""
	.align	4


	//----- nvinfo : EIATTR_CUDA_API_VERSION
	.align		4
        /*0000*/ 	.byte	0x04, 0x37
        /*0002*/ 	.short	(.L_19 - .L_18)
.L_18:
        /*0004*/ 	.word	0x00000082


	//----- nvinfo : EIATTR_KPARAM_INFO
	.align		4
.L_19:
        /*0008*/ 	.byte	0x04, 0x17
        /*000a*/ 	.short	(.L_21 - .L_20)
.L_20:
        /*000c*/ 	.word	0x00000000
        /*0010*/ 	.short	0x0004
        /*0012*/ 	.short	0x001c
        /*0014*/ 	.byte	0x00, 0xf0, 0x11, 0x00


	//----- nvinfo : EIATTR_KPARAM_INFO
	.align		4
.L_21:
        /*0018*/ 	.byte	0x04, 0x17
        /*001a*/ 	.short	(.L_23 - .L_22)
.L_22:
        /*001c*/ 	.word	0x00000000
        /*0020*/ 	.short	0x0003
        /*0022*/ 	.short	0x0018
        /*0024*/ 	.byte	0x00, 0xf0, 0x11, 0x00


	//----- nvinfo : EIATTR_KPARAM_INFO
	.align		4
.L_23:
        /*0028*/ 	.byte	0x04, 0x17
        /*002a*/ 	.short	(.L_25 - .L_24)
.L_24:
        /*002c*/ 	.word	0x00000000
        /*0030*/ 	.short	0x0002
        /*0032*/ 	.short	0x0010
        /*0034*/ 	.byte	0x00, 0xf5, 0x21, 0x00


	//----- nvinfo : EIATTR_KPARAM_INFO
	.align		4
.L_25:
        /*0038*/ 	.byte	0x04, 0x17
        /*003a*/ 	.short	(.L_27 - .L_26)
.L_26:
        /*003c*/ 	.word	0x00000000
        /*0040*/ 	.short	0x0001
        /*0042*/ 	.short	0x0008
        /*0044*/ 	.byte	0x00, 0xf5, 0x21, 0x00


	//----- nvinfo : EIATTR_KPARAM_INFO
	.align		4
.L_27:
        /*0048*/ 	.byte	0x04, 0x17
        /*004a*/ 	.short	(.L_29 - .L_28)
.L_28:
        /*004c*/ 	.word	0x00000000
        /*0050*/ 	.short	0x0000
        /*0052*/ 	.short	0x0000
        /*0054*/ 	.byte	0x00, 0xf5, 0x21, 0x00


	//----- nvinfo : EIATTR_SPARSE_MMA_MASK
	.align		4
.L_29:
        /*0058*/ 	.byte	0x03, 0x50
        /*005a*/ 	.short	0x0000


	//----- nvinfo : EIATTR_MAXREG_COUNT
	.align		4
        /*005c*/ 	.byte	0x03, 0x1b
        /*005e*/ 	.short	0x00ff


	//----- nvinfo : EIATTR_MERCURY_ISA_VERSION
	.align		4
        /*0060*/ 	.byte	0x03, 0x5f
        /*0062*/ 	.short	0x0101


	//----- nvinfo : EIATTR_VRC_CTA_INIT_COUNT
	.align		4
        /*0064*/ 	.byte	0x02, 0x4a
	.zero		1
	.zero		1


	//----- nvinfo : EIATTR_EXIT_INSTR_OFFSETS
	.align		4
        /*0068*/ 	.byte	0x04, 0x1c
        /*006a*/ 	.short	(.L_31 - .L_30)


	//   ....[0]....
.L_30:
        /*006c*/ 	.word	0x000000c0


	//   ....[1]....
        /*0070*/ 	.word	0x000001a0


	//----- nvinfo : EIATTR_CBANK_PARAM_SIZE
	.align		4
.L_31:
        /*0074*/ 	.byte	0x03, 0x19
        /*0076*/ 	.short	0x0020


	//----- nvinfo : EIATTR_PARAM_CBANK
	.align		4
        /*0078*/ 	.byte	0x04, 0x0a
        /*007a*/ 	.short	(.L_33 - .L_32)
	.align		4
.L_32:
        /*007c*/ 	.word	index@(.nv.constant0._Z17applyFilterKernelP7double2PdS0_ii)
        /*0080*/ 	.short	0x0380
        /*0082*/ 	.short	0x0020


	//----- nvinfo : EIATTR_SW_WAR
	.align		4
.L_33:
        /*0084*/ 	.byte	0x04, 0x36
        /*0086*/ 	.short	(.L_35 - .L_34)
.L_34:
        /*0088*/ 	.word	0x00000008
.L_35:


//--------------------- .nv.info._Z21computeHighPassKernelPdiid --------------------------
	.section	.nv.info._Z21computeHighPassKernelPdiid,"",@"SHT_CUDA_INFO"
	.sectionflags	@""
	.align	4


	//----- nvinfo : EIATTR_CUDA_API_VERSION
	.align		4
        /*0000*/ 	.byte	0x04, 0x37
        /*0002*/ 	.short	(.L_37 - .L_36)
.L_36:
        /*0004*/ 	.word	0x00000082


	//----- nvinfo : EIATTR_KPARAM_INFO
	.align		4
.L_37:
        /*0008*/ 	.byte	0x04, 0x17
        /*000a*/ 	.short	(.L_39 - .L_38)
.L_38:
        /*000c*/ 	.word	0x00000000
        /*0010*/ 	.short	0x0003
        /*0012*/ 	.short	0x0010
        /*0014*/ 	.byte	0x00, 0xf0, 0x21, 0x00


	//----- nvinfo : EIATTR_KPARAM_INFO
	.align		4
.L_39:
        /*0018*/ 	.byte	0x04, 0x17
        /*001a*/ 	.short	(.L_41 - .L_40)
.L_40:
        /*001c*/ 	.word	0x00000000
        /*0020*/ 	.short	0x0002
        /*0022*/ 	.short	0x000c
        /*0024*/ 	.byte	0x00, 0xf0, 0x11, 0x00


	//----- nvinfo : EIATTR_KPARAM_INFO
	.align		4
.L_41:
        /*0028*/ 	.byte	0x04, 0x17
        /*002a*/ 	.short	(.L_43 - .L_42)
.L_42:
        /*002c*/ 	.word	0x00000000
        /*0030*/ 	.short	0x0001
        /*0032*/ 	.short	0x0008
        /*0034*/ 	.byte	0x00, 0xf0, 0x11, 0x00


	//----- nvinfo : EIATTR_KPARAM_INFO
	.align		4
.L_43:
        /*0038*/ 	.byte	0x04, 0x17
        /*003a*/ 	.short	(.L_45 - .L_44)
.L_44:
        /*003c*/ 	.word	0x00000000
        /*0040*/ 	.short	0x0000
        /*0042*/ 	.short	0x0000
        /*0044*/ 	.byte	0x00, 0xf5, 0x21, 0x00


	//----- nvinfo : EIATTR_SPARSE_MMA_MASK
	.align		4
.L_45:
        /*0048*/ 	.byte	0x03, 0x50
        /*004a*/ 	.short	0x0000


	//----- nvinfo : EIATTR_MAXREG_COUNT
	.align		4
        /*004c*/ 	.byte	0x03, 0x1b
        /*004e*/ 	.short	0x00ff


	//----- nvinfo : EIATTR_MERCURY_ISA_VERSION
	.align		4
        /*0050*/ 	.byte	0x03, 0x5f
        /*0052*/ 	.short	0x0101


	//----- nvinfo : EIATTR_VRC_CTA_INIT_COUNT
	.align		4
        /*0054*/ 	.byte	0x02, 0x4a
	.zero		1
	.zero		1


	//----- nvinfo : EIATTR_EXIT_INSTR_OFFSETS
	.align		4
        /*0058*/ 	.byte	0x04, 0x1c
        /*005a*/ 	.short	(.L_47 - .L_46)


	//   ....[0]....
.L_46:
        /*005c*/ 	.word	0x000000c0


	//   ....[1]....
        /*0060*/ 	.word	0x00000ce0


	//----- nvinfo : EIATTR_CRS_STACK_SIZE
	.align		4
.L_47:
        /*0064*/ 	.byte	0x04, 0x1e
        /*0066*/ 	.short	(.L_49 - .L_48)
.L_48:
        /*0068*/ 	.word	0x00000000


	//----- nvinfo : EIATTR_CBANK_PARAM_SIZE
	.align		4
.L_49:
        /*006c*/ 	.byte	0x03, 0x19
        /*006e*/ 	.short	0x0018


	//----- nvinfo : EIATTR_PARAM_CBANK
	.align		4
        /*0070*/ 	.byte	0x04, 0x0a
        /*0072*/ 	.short	(.L_51 - .L_50)
	.align		4
.L_50:
        /*0074*/ 	.word	index@(.nv.constant0._Z21computeHighPassKernelPdiid)
        /*0078*/ 	.short	0x0380
        /*007a*/ 	.short	0x0018


	//----- nvinfo : EIATTR_SW_WAR
	.align		4
.L_51:
        /*007c*/ 	.byte	0x04, 0x36
        /*007e*/ 	.short	(.L_53 - .L_52)
.L_52:
        /*0080*/ 	.word	0x00000008
.L_53:


//--------------------- .nv.callgraph             --------------------------
	.section	.nv.callgraph,"",@"SHT_CUDA_CALLGRAPH"
	.align	4
	.sectionentsize	8
	.align		4
        /*0000*/ 	.word	0x00000000
	.align		4
        /*0004*/ 	.word	0xffffffff
	.align		4
        /*0008*/ 	.word	0x00000000
	.align		4
        /*000c*/ 	.word	0xfffffffe
	.align		4
        /*0010*/ 	.word	0x00000000
	.align		4
        /*0014*/ 	.word	0xfffffffd
	.align		4
        /*0018*/ 	.word	0x00000000
	.align		4
        /*001c*/ 	.word	0xfffffffc


//--------------------- .text._Z17applyFilterKernelP7double2PdS0_ii --------------------------
	.section	.text._Z17applyFilterKernelP7double2PdS0_ii,"ax",@progbits
	.align	128
        .global         _Z17applyFilterKernelP7double2PdS0_ii
        .type           _Z17applyFilterKernelP7double2PdS0_ii,@function
        .size           _Z17applyFilterKernelP7double2PdS0_ii,(.L_x_28 - _Z17applyFilterKernelP7double2PdS0_ii)
        .other          _Z17applyFilterKernelP7double2PdS0_ii,@"STO_CUDA_ENTRY STV_DEFAULT"
_Z17applyFilterKernelP7double2PdS0_ii:
.text._Z17applyFilterKernelP7double2PdS0_ii:
[----:B------:R-:W-:Y:S01]  /*0000*/  LDC R1, c[0x0][0x37c] ;  /* 0x0000df00ff017b82 */ /* 0x000fe20000000800 */
[----:B------:R-:W0:Y:S07]  /*0010*/  S2R R3, SR_TID.Y ;  /* 0x0000000000037919 */ /* 0x000e2e0000002200 */
[----:B------:R-:W0:Y:S01]  /*0020*/  S2UR UR4, SR_CTAID.Y ;  /* 0x00000000000479c3 */ /* 0x000e220000002600 */
[----:B------:R-:W1:Y:S01]  /*0030*/  LDCU.64 UR6, c[0x0][0x398] ;  /* 0x00007300ff0677ac */ /* 0x000e620008000a00 */
[----:B------:R-:W2:Y:S06]  /*0040*/  S2R R2, SR_TID.X ;  /* 0x0000000000027919 */ /* 0x000eac0000002100 */
[----:B------:R-:W0:Y:S08]  /*0050*/  LDC R0, c[0x0][0x364] ;  /* 0x0000d900ff007b82 */ /* 0x000e300000000800 */
[----:B------:R-:W2:Y:S08]  /*0060*/  S2UR UR5, SR_CTAID.X ;  /* 0x00000000000579c3 */ /* 0x000eb00000002500 */
[----:B------:R-:W2:Y:S01]  /*0070*/  LDC R7, c[0x0][0x360] ;  /* 0x0000d800ff077b82 */ /* 0x000ea20000000800 */
[----:B0-----:R-:W-:-:S05]  /*0080*/  IMAD R0, R0, UR4, R3 ;  /* 0x0000000400007c24 */ /* 0x001fca000f8e0203 */
[----:B-1----:R-:W-:Y:S01]  /*0090*/  ISETP.GE.AND P0, PT, R0, UR7, PT ;  /* 0x0000000700007c0c */ /* 0x002fe2000bf06270 */
[----:B--2---:R-:W-:-:S05]  /*00a0*/  IMAD R7, R7, UR5, R2 ;  /* 0x0000000507077c24 */ /* 0x004fca000f8e0202 */
[----:B------:R-:W-:-:S13]  /*00b0*/  ISETP.GE.OR P0, PT, R7, UR6, P0 ;  /* 0x0000000607007c0c */ /* 0x000fda0008706670 */
[----:B------:R-:W-:Y:S05]  /*00c0*/  @P0 EXIT ;  /* 0x000000000000094d */ /* 0x000fea0003800000 */
[----:B------:R-:W0:Y:S01]  /*00d0*/  LDC.64 R2, c[0x0][0x388] ;  /* 0x0000e200ff027b82 */ /* 0x000e220000000a00 */
[----:B------:R-:W1:Y:S01]  /*00e0*/  LDCU.64 UR4, c[0x0][0x358] ;  /* 0x00006b00ff0477ac */ /* 0x000e620008000a00 */
[----:B------:R-:W-:-:S06]  /*00f0*/  IMAD R15, R0, UR6, R7 ;  /* 0x00000006000f7c24 */ /* 0x000fcc000f8e0207 */
[----:B------:R-:W2:Y:S08]  /*0100*/  LDC.64 R4, c[0x0][0x380] ;  /* 0x0000e000ff047b82 */ /* 0x000eb00000000a00 */
[----:B------:R-:W3:Y:S01]  /*0110*/  LDC.64 R12, c[0x0][0x390] ;  /* 0x0000e400ff0c7b82 */ /* 0x000ee20000000a00 */
[----:B0-----:R-:W-:-:S06]  /*0120*/  IMAD.WIDE R2, R15, 0x8, R2 ;  /* 0x000000080f027825 */ /* 0x001fcc00078e0202 */
[----:B-1----:R-:W4:Y:S01]  /*0130*/  LDG.E.64 R2, desc[UR4][R2.64] ;  /* 0x0000000402027981 */ /* 0x002f22000c1e1b00 */
[----:B--2---:R-:W-:-:S06]  /*0140*/  IMAD.WIDE R4, R15, 0x10, R4 ;  /* 0x000000100f047825 */ /* 0x004fcc00078e0204 */
[----:B------:R-:W4:Y:S02]  /*0150*/  LDG.E.128 R4, desc[UR4][R4.64] ;  /* 0x0000000404047981 */ /* 0x000f24000c1e1d00 */
[C---:B----4-:R-:W-:Y:S02]  /*0160*/  DMUL R8, R2.reuse, R4 ;  /* 0x0000000402087228 */ /* 0x050fe40000000000 */
[----:B------:R-:W-:Y:S01]  /*0170*/  DMUL R10, R2, R6 ;  /* 0x00000006020a7228 */ /* 0x000fe20000000000 */
[----:B---3--:R-:W-:-:S06]  /*0180*/  IMAD.WIDE R6, R15, 0x10, R12 ;  /* 0x000000100f067825 */ /* 0x008fcc00078e020c */
[----:B------:R-:W-:Y:S01]  /*0190*/  STG.E.128 desc[UR4][R6.64], R8 ;  /* 0x0000000806007986 */ /* 0x000fe2000c101d04 */
[----:B------:R-:W-:Y:S05]  /*01a0*/  EXIT ;  /* 0x000000000000794d */ /* 0x000fea0003800000 */
.L_x_0:
[----:B------:R-:W-:-:S00]  /*01b0*/  BRA `(.L_x_0) ;  /* 0xfffffffc00fc7947 */ /* 0x000fc0000383ffff */
[----:B------:R-:W-:-:S00]  /*01c0*/  NOP ;  /* 0x0000000000007918 */ /* 0x000fc00000000000 */
        /* <DEDUP_REMOVED lines=11> */
.L_x_28:


//--------------------- .text._Z21computeHighPassKernelPdiid --------------------------
	.section	.text._Z21computeHighPassKernelPdiid,"ax",@progbits
	.align	128
        .global         _Z21computeHighPassKernelPdiid
        .type           _Z21computeHighPassKernelPdiid,@function
        .size           _Z21computeHighPassKernelPdiid,(.L_x_27 - _Z21computeHighPassKernelPdiid)
        .other          _Z21computeHighPassKernelPdiid,@"STO_CUDA_ENTRY STV_DEFAULT"
_Z21computeHighPassKernelPdiid:
.text._Z21computeHighPassKernelPdiid:
        /* <DEDUP_REMOVED lines=13> */
[----:B------:R-:W-:Y:S01]  /*00d0*/  I2F.F64.U32 R6, UR7 ;  /* 0x0000000700067d12 */ /* 0x000fe20008201800 */
[----:B------:R-:W-:Y:S01]  /*00e0*/  BSSY.RECONVERGENT B0, `(.L_x_1) ;  /* 0x0000006000007945 */ /* 0x000fe20003800200 */
[----:B------:R-:W-:-:S06]  /*00f0*/  MOV R0, 0x140 ;  /* 0x0000014000007802 */ /* 0x000fcc0000000f00 */
[----:B------:R-:W0:Y:S02]  /*0100*/  I2F.F64.U32 R4, R2 ;  /* 0x0000000200047312 */ /* 0x000e240000201800 */
[----:B0-----:R-:W-:-:S08]  /*0110*/  DFMA R4, R6, -0.5, R4 ;  /* 0xbfe000000604782b */ /* 0x001fd00000000004 */
[----:B------:R-:W-:-:S11]  /*0120*/  DADD R26, -RZ, |R4| ;  /* 0x00000000ff1a7229 */ /* 0x000fd60000000504 */
[----:B------:R-:W-:Y:S05]  /*0130*/  CALL.REL.NOINC `($_Z21computeHighPassKernelPdiid$__internal_accurate_pow) ;  /* 0x0000001400207944 */ /* 0x000fea0003c00000 */
[----:B------:R-:W-:Y:S05]  /*0140*/  BSYNC.RECONVERGENT B0 ;  /* 0x0000000000007941 */ /* 0x000fea0003800200 */
.L_x_1:
[C---:B------:R-:W-:Y:S01]  /*0150*/  DADD R6, R4.reuse, 2 ;  /* 0x4000000004067429 */ /* 0x040fe20000000000 */
[----:B------:R-:W0:Y:S01]  /*0160*/  LDCU UR4, c[0x0][0x388] ;  /* 0x00007100ff0477ac */ /* 0x000e220008000800 */
[----:B------:R-:W-:Y:S01]  /*0170*/  I2F.F64 R10, R3 ;  /* 0x00000003000a7312 */ /* 0x000fe20000201c00 */
[----:B------:R-:W-:Y:S01]  /*0180*/  DSETP.NEU.AND P1, PT, R4, RZ, PT ;  /* 0x000000ff0400722a */ /* 0x000fe20003f2d000 */
[----:B------:R-:W-:Y:S06]  /*0190*/  BSSY.RECONVERGENT B0, `(.L_x_2) ;  /* 0x000000f000007945 */ /* 0x000fec0003800200 */
[----:B------:R-:W-:-:S04]  /*01a0*/  LOP3.LUT R0, R7, 0x7ff00000, RZ, 0xc0, !PT ;  /* 0x7ff0000007007812 */ /* 0x000fc800078ec0ff */
[----:B------:R-:W-:Y:S02]  /*01b0*/  ISETP.NE.AND P0, PT, R0, 0x7ff00000, PT ;  /* 0x7ff000000000780c */ /* 0x000fe40003f05270 */
[----:B------:R-:W-:Y:S02]  /*01c0*/  MOV R0, 0x280 ;  /* 0x0000028000007802 */ /* 0x000fe40000000f00 */
[----:B------:R-:W-:Y:S01]  /*01d0*/  @!P1 CS2R R8, SRZ ;  /* 0x0000000000089805 */ /* 0x000fe2000001ff00 */
[C---:B------:R-:W-:Y:S01]  /*01e0*/  DSETP.NEU.AND P1, PT, R4.reuse, 1, PT ;  /* 0x3ff000000400742a */ /* 0x040fe20003f2d000 */
[----:B0-----:R-:W0:Y:S07]  /*01f0*/  I2F.F64 R6, UR4 ;  /* 0x0000000400067d12 */ /* 0x001e2e0008201c00 */
[----:B------:R-:W-:-:S02]  /*0200*/  DSETP.NEU.OR P0, PT, |R4|, +INF , P0 ;  /* 0x7ff000000400742a */ /* 0x000fc4000070d600 */
[----:B0-----:R-:W-:-:S12]  /*0210*/  DFMA R6, R6, -0.5, R10 ;  /* 0xbfe000000606782b */ /* 0x001fd8000000000a */
[----:B------:R-:W-:Y:S01]  /*0220*/  @!P0 IMAD.MOV.U32 R8, RZ, RZ, 0x0 ;  /* 0x00000000ff088424 */ /* 0x000fe200078e00ff */
[----:B------:R-:W-:Y:S01]  /*0230*/  DADD R26, -RZ, |R6| ;  /* 0x00000000ff1a7229 */ /* 0x000fe20000000506 */
[----:B------:R-:W-:-:S03]  /*0240*/  @!P0 IMAD.MOV.U32 R9, RZ, RZ, 0x7ff00000 ;  /* 0x7ff00000ff098424 */ /* 0x000fc600078e00ff */
[----:B------:R-:W-:Y:S02]  /*0250*/  FSEL R4, R8, RZ, P1 ;  /* 0x000000ff08047208 */ /* 0x000fe40000800000 */
[----:B------:R-:W-:-:S07]  /*0260*/  FSEL R5, R9, 1.875, P1 ;  /* 0x3ff0000009057808 */ /* 0x000fce0000800000 */
[----:B------:R-:W-:Y:S05]  /*0270*/  CALL.REL.NOINC `($_Z21computeHighPassKernelPdiid$__internal_accurate_pow) ;  /* 0x0000001000d07944 */ /* 0x000fea0003c00000 */
[----:B------:R-:W-:Y:S05]  /*0280*/  BSYNC.RECONVERGENT B0 ;  /* 0x0000000000007941 */ /* 0x000fea0003800200 */
.L_x_2:
[C---:B------:R-:W-:Y:S01]  /*0290*/  DADD R10, R6.reuse, 2 ;  /* 0x40000000060a7429 */ /* 0x040fe20000000000 */
[----:B------:R-:W-:Y:S01]  /*02a0*/  BSSY.RECONVERGENT B0, `(.L_x_3) ;  /* 0x0000020000007945 */ /* 0x000fe20003800200 */
[----:B------:R-:W-:-:S08]  /*02b0*/  DSETP.NEU.AND P1, PT, R6, RZ, PT ;  /* 0x000000ff0600722a */ /* 0x000fd00003f2d000 */
[----:B------:R-:W-:Y:S01]  /*02c0*/  LOP3.LUT R10, R11, 0x7ff00000, RZ, 0xc0, !PT ;  /* 0x7ff000000b0a7812 */ /* 0x000fe200078ec0ff */
[----:B------:R-:W-:-:S03]  /*02d0*/  IMAD.MOV.U32 R11, RZ, RZ, 0x3fd80000 ;  /* 0x3fd80000ff0b7424 */ /* 0x000fc600078e00ff */
[----:B------:R-:W-:Y:S01]  /*02e0*/  ISETP.NE.AND P0, PT, R10, 0x7ff00000, PT ;  /* 0x7ff000000a00780c */ /* 0x000fe20003f05270 */
[----:B------:R-:W-:Y:S01]  /*02f0*/  IMAD.MOV.U32 R10, RZ, RZ, 0x0 ;  /* 0x00000000ff0a7424 */ /* 0x000fe200078e00ff */
[----:B------:R-:W-:Y:S01]  /*0300*/  @!P1 CS2R R8, SRZ ;  /* 0x0000000000089805 */ /* 0x000fe2000001ff00 */
[----:B------:R-:W-:-:S10]  /*0310*/  DSETP.NEU.AND P1, PT, R6, 1, PT ;  /* 0x3ff000000600742a */ /* 0x000fd40003f2d000 */
[----:B------:R-:W-:-:S14]  /*0320*/  DSETP.NEU.OR P0, PT, |R6|, +INF , P0 ;  /* 0x7ff000000600742a */ /* 0x000fdc000070d600 */
[----:B------:R-:W-:Y:S02]  /*0330*/  @!P0 IMAD.MOV.U32 R8, RZ, RZ, 0x0 ;  /* 0x00000000ff088424 */ /* 0x000fe400078e00ff */
[----:B------:R-:W-:-:S03]  /*0340*/  @!P0 IMAD.MOV.U32 R9, RZ, RZ, 0x7ff00000 ;  /* 0x7ff00000ff098424 */ /* 0x000fc600078e00ff */
[----:B------:R-:W-:Y:S02]  /*0350*/  FSEL R6, R8, RZ, P1 ;  /* 0x000000ff08067208 */ /* 0x000fe40000800000 */
[----:B------:R-:W-:-:S06]  /*0360*/  FSEL R7, R9, 1.875, P1 ;  /* 0x3ff0000009077808 */ /* 0x000fcc0000800000 */
[----:B------:R-:W-:-:S06]  /*0370*/  DADD R4, R4, R6 ;  /* 0x0000000004047229 */ /* 0x000fcc0000000006 */
[----:B------:R-:W0:Y:S04]  /*0380*/  MUFU.RSQ64H R9, R5 ;  /* 0x0000000500097308 */ /* 0x000e280000001c00 */
[----:B------:R-:W-:-:S05]  /*0390*/  VIADD R8, R5, 0xfcb00000 ;  /* 0xfcb0000005087836 */ /* 0x000fca0000000000 */
[----:B------:R-:W-:Y:S01]  /*03a0*/  ISETP.GE.U32.AND P0, PT, R8, 0x7ca00000, PT ;  /* 0x7ca000000800780c */ /* 0x000fe20003f06070 */
[----:B0-----:R-:W-:-:S08]  /*03b0*/  DMUL R6, R8, R8 ;  /* 0x0000000808067228 */ /* 0x001fd00000000000 */
[----:B------:R-:W-:-:S08]  /*03c0*/  DFMA R6, R4, -R6, 1 ;  /* 0x3ff000000406742b */ /* 0x000fd00000000806 */
[----:B------:R-:W-:Y:S02]  /*03d0*/  DFMA R10, R6, R10, 0.5 ;  /* 0x3fe00000060a742b */ /* 0x000fe4000000000a */
[----:B------:R-:W-:-:S08]  /*03e0*/  DMUL R6, R8, R6 ;  /* 0x0000000608067228 */ /* 0x000fd00000000000 */
[----:B------:R-:W-:-:S08]  /*03f0*/  DFMA R12, R10, R6, R8 ;  /* 0x000000060a0c722b */ /* 0x000fd00000000008 */
[----:B------:R-:W-:Y:S02]  /*0400*/  DMUL R14, R4, R12 ;  /* 0x0000000c040e7228 */ /* 0x000fe40000000000 */
[----:B------:R-:W-:Y:S02]  /*0410*/  VIADD R11, R13, 0xfff00000 ;  /* 0xfff000000d0b7836 */ /* 0x000fe40000000000 */
[----:B------:R-:W-:-:S04]  /*0420*/  IMAD.MOV.U32 R10, RZ, RZ, R12 ;  /* 0x000000ffff0a7224 */ /* 0x000fc800078e000c */
[----:B------:R-:W-:-:S08]  /*0430*/  DFMA R16, R14, -R14, R4 ;  /* 0x8000000e0e10722b */ /* 0x000fd00000000004 */
[----:B------:R-:W-:Y:S01]  /*0440*/  DFMA R6, R16, R10, R14 ;  /* 0x0000000a1006722b */ /* 0x000fe2000000000e */
[----:B------:R-:W-:Y:S10]  /*0450*/  @!P0 BRA `(.L_x_4) ;  /* 0x0000000000108947 */ /* 0x000ff40003800000 */
[----:B------:R-:W-:-:S07]  /*0460*/  MOV R0, 0x480 ;  /* 0x0000048000007802 */ /* 0x000fce0000000f00 */
[----:B------:R-:W-:Y:S05]  /*0470*/  CALL.REL.NOINC `($__internal_1_$__cuda_sm20_dsqrt_rn_f64_mediumpath_v1) ;  /* 0x0000000c00947944 */ /* 0x000fea0003c00000 */
[----:B------:R-:W-:Y:S02]  /*0480*/  IMAD.MOV.U32 R6, RZ, RZ, R8 ;  /* 0x000000ffff067224 */ /* 0x000fe400078e0008 */
[----:B------:R-:W-:-:S07]  /*0490*/  IMAD.MOV.U32 R7, RZ, RZ, R9 ;  /* 0x000000ffff077224 */ /* 0x000fce00078e0009 */
.L_x_4:
[----:B------:R-:W-:Y:S05]  /*04a0*/  BSYNC.RECONVERGENT B0 ;  /* 0x0000000000007941 */ /* 0x000fea0003800200 */
.L_x_3:
[----:B------:R-:W-:Y:S01]  /*04b0*/  DADD R26, -RZ, |R6| ;  /* 0x00000000ff1a7229 */ /* 0x000fe20000000506 */
[----:B------:R-:W-:Y:S01]  /*04c0*/  BSSY.RECONVERGENT B0, `(.L_x_5) ;  /* 0x0000003000007945 */ /* 0x000fe20003800200 */
[----:B------:R-:W-:-:S09]  /*04d0*/  MOV R0, 0x4f0 ;  /* 0x000004f000007802 */ /* 0x000fd20000000f00 */
[----:B------:R-:W-:Y:S05]  /*04e0*/  CALL.REL.NOINC `($_Z21computeHighPassKernelPdiid$__internal_accurate_pow) ;  /* 0x0000001000347944 */ /* 0x000fea0003c00000 */
[----:B------:R-:W-:Y:S05]  /*04f0*/  BSYNC.RECONVERGENT B0 ;  /* 0x0000000000007941 */ /* 0x000fea0003800200 */
.L_x_5:
[----:B------:R-:W-:Y:S01]  /*0500*/  DADD R10, R6, 2 ;  /* 0x40000000060a7429 */ /* 0x000fe20000000000 */
[----:B------:R-:W-:Y:S01]  /*0510*/  BSSY.RECONVERGENT B0, `(.L_x_6) ;  /* 0x000000c000007945 */ /* 0x000fe20003800200 */
[----:B------:R-:W-:-:S08]  /*0520*/  DSETP.NEU.AND P0, PT, R4, RZ, PT ;  /* 0x000000ff0400722a */ /* 0x000fd00003f0d000 */
[----:B------:R-:W-:-:S04]  /*0530*/  LOP3.LUT R10, R11, 0x7ff00000, RZ, 0xc0, !PT ;  /* 0x7ff000000b0a7812 */ /* 0x000fc800078ec0ff */
[----:B------:R-:W-:Y:S02]  /*0540*/  ISETP.NE.AND P1, PT, R10, 0x7ff00000, PT ;  /* 0x7ff000000a00780c */ /* 0x000fe40003f25270 */
[----:B------:R-:W-:-:S11]  /*0550*/  @!P0 CS2R R8, SRZ ;  /* 0x0000000000088805 */ /* 0x000fd6000001ff00 */
[----:B------:R-:W-:Y:S05]  /*0560*/  @P1 BRA `(.L_x_7) ;  /* 0x0000000000181947 */ /* 0x000fea0003800000 */
[----:B------:R-:W-:-:S14]  /*0570*/  DSETP.GE.AND P0, PT, R4, RZ, PT ;  /* 0x000000ff0400722a */ /* 0x000fdc0003f06000 */
[----:B------:R-:W-:Y:S01]  /*0580*/  @!P0 DADD R8, R6, 2 ;  /* 0x4000000006088429 */ /* 0x000fe20000000000 */
[----:B------:R-:W-:Y:S10]  /*0590*/  @!P0 BRA `(.L_x_7) ;  /* 0x00000000000c8947 */ /* 0x000ff40003800000 */
[----:B------:R-:W-:-:S14]  /*05a0*/  DSETP.NEU.AND P0, PT, |R6|, +INF , PT ;  /* 0x7ff000000600742a */ /* 0x000fdc0003f0d200 */
[----:B------:R-:W-:Y:S02]  /*05b0*/  @!P0 IMAD.MOV.U32 R8, RZ, RZ, 0x0 ;  /* 0x00000000ff088424 */ /* 0x000fe400078e00ff */
[----:B------:R-:W-:-:S07]  /*05c0*/  @!P0 IMAD.MOV.U32 R9, RZ, RZ, 0x7ff00000 ;  /* 0x7ff00000ff098424 */ /* 0x000fce00078e00ff */
.L_x_7:
[----:B------:R-:W-:Y:S05]  /*05d0*/  BSYNC.RECONVERGENT B0 ;  /* 0x0000000000007941 */ /* 0x000fea0003800200 */
.L_x_6:
[----:B------:R-:W0:Y:S01]  /*05e0*/  LDCU.64 UR4, c[0x0][0x390] ;  /* 0x00007200ff0477ac */ /* 0x000e220008000a00 */
[----:B------:R-:W-:Y:S01]  /*05f0*/  DADD R8, -RZ, -R8 ;  /* 0x00000000ff087229 */ /* 0x000fe20000000908 */
[----:B------:R-:W-:Y:S01]  /*0600*/  BSSY.RECONVERGENT B0, `(.L_x_8) ;  /* 0x0000007000007945 */ /* 0x000fe20003800200 */
[----:B------:R-:W-:Y:S01]  /*0610*/  DSETP.NEU.AND P0, PT, R6, 1, PT ;  /* 0x3ff000000600742a */ /* 0x000fe20003f0d000 */
[----:B------:R-:W-:-:S07]  /*0620*/  MOV R0, 0x670 ;  /* 0x0000067000007802 */ /* 0x000fce0000000f00 */
[----:B------:R-:W-:Y:S02]  /*0630*/  FSEL R4, R8, RZ, P0 ;  /* 0x000000ff08047208 */ /* 0x000fe40000000000 */
[----:B------:R-:W-:Y:S01]  /*0640*/  FSEL R5, R9, -1.875, P0 ;  /* 0xbff0000009057808 */ /* 0x000fe20000000000 */
[----:B0-----:R-:W-:-:S11]  /*0650*/  DADD R26, -RZ, |UR4| ;  /* 0x40000004ff1a7e29 */ /* 0x001fd60008000100 */
[----:B------:R-:W-:Y:S05]  /*0660*/  CALL.REL.NOINC `($_Z21computeHighPassKernelPdiid$__internal_accurate_pow) ;  /* 0x0000000c00d47944 */ /* 0x000fea0003c00000 */
[----:B------:R-:W-:Y:S05]  /*0670*/  BSYNC.RECONVERGENT B0 ;  /* 0x0000000000007941 */ /* 0x000fea0003800200 */
.L_x_8:
[----:B------:R-:W0:Y:S02]  /*0680*/  LDC.64 R10, c[0x0][0x390] ;  /* 0x0000e400ff0a7b82 */ /* 0x000e240000000a00 */
[C---:B0-----:R-:W-:Y:S02]  /*0690*/  DADD R6, R10.reuse, 2 ;  /* 0x400000000a067429 */ /* 0x041fe40000000000 */
[----:B------:R-:W-:-:S08]  /*06a0*/  DSETP.NEU.AND P0, PT, R10, RZ, PT ;  /* 0x000000ff0a00722a */ /* 0x000fd00003f0d000 */
[----:B------:R-:W-:-:S04]  /*06b0*/  LOP3.LUT R6, R7, 0x7ff00000, RZ, 0xc0, !PT ;  /* 0x7ff0000007067812 */ /* 0x000fc800078ec0ff */
[----:B------:R-:W-:Y:S02]  /*06c0*/  ISETP.NE.AND P1, PT, R6, 0x7ff00000, PT ;  /* 0x7ff000000600780c */ /* 0x000fe40003f25270 */
[----:B------:R-:W-:-:S11]  /*06d0*/  @!P0 CS2R R8, SRZ ;  /* 0x0000000000088805 */ /* 0x000fd6000001ff00 */
[----:B------:R-:W-:Y:S05]  /*06e0*/  @P1 BRA `(.L_x_9) ;  /* 0x0000000000181947 */ /* 0x000fea0003800000 */
[----:B------:R-:W-:-:S14]  /*06f0*/  DSETP.NAN.AND P0, PT, R10, R10, PT ;  /* 0x0000000a0a00722a */ /* 0x000fdc0003f08000 */
[----:B------:R-:W-:Y:S01]  /*0700*/  @P0 DADD R8, R10, 2 ;  /* 0x400000000a080429 */ /* 0x000fe20000000000 */
[----:B------:R-:W-:Y:S10]  /*0710*/  @P0 BRA `(.L_x_9) ;  /* 0x00000000000c0947 */ /* 0x000ff40003800000 */
[----:B------:R-:W-:-:S14]  /*0720*/  DSETP.NEU.AND P0, PT, |R10|, +INF , PT ;  /* 0x7ff000000a00742a */ /* 0x000fdc0003f0d200 */
[----:B------:R-:W-:Y:S02]  /*0730*/  @!P0 IMAD.MOV.U32 R8, RZ, RZ, 0x0 ;  /* 0x00000000ff088424 */ /* 0x000fe400078e00ff */
[----:B------:R-:W-:-:S07]  /*0740*/  @!P0 IMAD.MOV.U32 R9, RZ, RZ, 0x7ff00000 ;  /* 0x7ff00000ff098424 */ /* 0x000fce00078e00ff */
.L_x_9:
[----:B------:R-:W-:Y:S01]  /*0750*/  DADD R8, R8, R8 ;  /* 0x0000000008087229 */ /* 0x000fe20000000008 */
[----:B------:R-:W-:Y:S01]  /*0760*/  IMAD.MOV.U32 R6, RZ, RZ, 0x1 ;  /* 0x00000001ff067424 */ /* 0x000fe200078e00ff */
[----:B------:R-:W-:Y:S01]  /*0770*/  DSETP.NEU.AND P0, PT, R10, 1, PT ;  /* 0x3ff000000a00742a */ /* 0x000fe20003f0d000 */
[----:B------:R-:W-:Y:S01]  /*0780*/  FSETP.GEU.AND P1, PT, |R5|, 6.5827683646048100446e-37, PT ;  /* 0x036000000500780b */ /* 0x000fe20003f2e200 */
[----:B------:R-:W-:Y:S06]  /*0790*/  BSSY.RECONVERGENT B0, `(.L_x_10) ;  /* 0x0000011000007945 */ /* 0x000fec0003800200 */
[----:B------:R-:W-:-:S02]  /*07a0*/  FSEL R9, R9, 2, P0 ;  /* 0x4000000009097808 */ /* 0x000fc40000000000 */
[----:B------:R-:W-:Y:S02]  /*07b0*/  FSEL R8, R8, RZ, P0 ;  /* 0x000000ff08087208 */ /* 0x000fe40000000000 */
[----:B------:R-:W0:Y:S04]  /*07c0*/  MUFU.RCP64H R7, R9 ;  /* 0x0000000900077308 */ /* 0x000e280000001800 */
[----:B0-----:R-:W-:-:S08]  /*07d0*/  DFMA R10, -R8, R6, 1 ;  /* 0x3ff00000080a742b */ /* 0x001fd00000000106 */
[----:B------:R-:W-:-:S08]  /*07e0*/  DFMA R10, R10, R10, R10 ;  /* 0x0000000a0a0a722b */ /* 0x000fd0000000000a */
[----:B------:R-:W-:-:S08]  /*07f0*/  DFMA R10, R6, R10, R6 ;  /* 0x0000000a060a722b */ /* 0x000fd00000000006 */
[----:B------:R-:W-:-:S08]  /*0800*/  DFMA R6, -R8, R10, 1 ;  /* 0x3ff000000806742b */ /* 0x000fd0000000010a */
[----:B------:R-:W-:-:S08]  /*0810*/  DFMA R6, R10, R6, R10 ;  /* 0x000000060a06722b */ /* 0x000fd0000000000a */
[----:B------:R-:W-:-:S08]  /*0820*/  DMUL R10, R6, R4 ;  /* 0x00000004060a7228 */ /* 0x000fd00000000000 */
[----:B------:R-:W-:-:S08]  /*0830*/  DFMA R12, -R8, R10, R4 ;  /* 0x0000000a080c722b */ /* 0x000fd00000000104 */
[----:B------:R-:W-:-:S10]  /*0840*/  DFMA R6, R6, R12, R10 ;  /* 0x0000000c0606722b */ /* 0x000fd4000000000a */
[----:B------:R-:W-:-:S05]  /*0850*/  FFMA R0, RZ, R9, R7 ;  /* 0x00000009ff007223 */ /* 0x000fca0000000007 */
[----:B------:R-:W-:-:S13]  /*0860*/  FSETP.GT.AND P0, PT, |R0|, 1.469367938527859385e-39, PT ;  /* 0x001000000000780b */ /* 0x000fda0003f04200 */
[----:B------:R-:W-:Y:S05]  /*0870*/  @P0 BRA P1, `(.L_x_11) ;  /* 0x0000000000080947 */ /* 0x000fea0000800000 */
[----:B------:R-:W-:-:S07]  /*0880*/  MOV R0, 0x8a0 ;  /* 0x000008a000007802 */ /* 0x000fce0000000f00 */
[----:B------:R-:W-:Y:S05]  /*0890*/  CALL.REL.NOINC `($__internal_0_$__cuda_sm20_div_rn_f64_full) ;  /* 0x0000000400147944 */ /* 0x000fea0003c00000 */
.L_x_11:
[----:B------:R-:W-:Y:S05]  /*08a0*/  BSYNC.RECONVERGENT B0 ;  /* 0x0000000000007941 */ /* 0x000fea0003800200 */
.L_x_10:
[----:B------:R-:W-:Y:S01]  /*08b0*/  IMAD.MOV.U32 R4, RZ, RZ, 0x652b82fe ;  /* 0x652b82feff047424 */ /* 0x000fe200078e00ff */
[----:B------:R-:W-:Y:S01]  /*08c0*/  UMOV UR4, 0xfefa39ef ;  /* 0xfefa39ef00047882 */ /* 0x000fe20000000000 */
[----:B------:R-:W-:Y:S01]  /*08d0*/  IMAD.MOV.U32 R5, RZ, RZ, 0x3ff71547 ;  /* 0x3ff71547ff057424 */ /* 0x000fe200078e00ff */
[----:B------:R-:W-:Y:S01]  /*08e0*/  UMOV UR5, 0x3fe62e42 ;  /* 0x3fe62e4200057882 */ /* 0x000fe20000000000 */
[----:B------:R-:W-:Y:S01]  /*08f0*/  FSETP.GEU.AND P0, PT, |R7|, 4.1917929649353027344, PT ;  /* 0x4086232b0700780b */ /* 0x000fe20003f0e200 */
[----:B------:R-:W-:Y:S03]  /*0900*/  BSSY.RECONVERGENT B0, `(.L_x_12) ;  /* 0x0000037000007945 */ /* 0x000fe60003800200 */
[----:B------:R-:W-:-:S08]  /*0910*/  DFMA R4, R6, R4, 6.75539944105574400000e+15 ;  /* 0x433800000604742b */ /* 0x000fd00000000004 */
[----:B------:R-:W-:-:S08]  /*0920*/  DADD R8, R4, -6.75539944105574400000e+15 ;  /* 0xc338000004087429 */ /* 0x000fd00000000000 */
[----:B------:R-:W-:Y:S01]  /*0930*/  DFMA R10, R8, -UR4, R6 ;  /* 0x80000004080a7c2b */ /* 0x000fe20008000006 */
[----:B------:R-:W-:Y:S01]  /*0940*/  UMOV UR4, 0x3b39803f ;  /* 0x3b39803f00047882 */ /* 0x000fe20000000000 */
[----:B------:R-:W-:-:S06]  /*0950*/  UMOV UR5, 0x3c7abc9e ;  /* 0x3c7abc9e00057882 */ /* 0x000fcc0000000000 */
[----:B------:R-:W-:Y:S01]  /*0960*/  DFMA R8, R8, -UR4, R10 ;  /* 0x8000000408087c2b */ /* 0x000fe2000800000a */
[----:B------:R-:W-:Y:S01]  /*0970*/  UMOV UR4, 0x69ce2bdf ;  /* 0x69ce2bdf00047882 */ /* 0x000fe20000000000 */
[----:B------:R-:W-:Y:S01]  /*0980*/  IMAD.MOV.U32 R10, RZ, RZ, -0x35dec16 ;  /* 0xfca213eaff0a7424 */ /* 0x000fe200078e00ff */
[----:B------:R-:W-:Y:S01]  /*0990*/  UMOV UR5, 0x3e5ade15 ;  /* 0x3e5ade1500057882 */ /* 0x000fe20000000000 */
[----:B------:R-:W-:-:S06]  /*09a0*/  IMAD.MOV.U32 R11, RZ, RZ, 0x3e928af3 ;  /* 0x3e928af3ff0b7424 */ /* 0x000fcc00078e00ff */
[----:B------:R-:W-:Y:S01]  /*09b0*/  DFMA R10, R8, UR4, R10 ;  /* 0x00000004080a7c2b */ /* 0x000fe2000800000a */
[----:B------:R-:W-:Y:S01]  /*09c0*/  UMOV UR4, 0x62401315 ;  /* 0x6240131500047882 */ /* 0x000fe20000000000 */
[----:B------:R-:W-:-:S06]  /*09d0*/  UMOV UR5, 0x3ec71dee ;  /* 0x3ec71dee00057882 */ /* 0x000fcc0000000000 */
[----:B------:R-:W-:Y:S01]  /*09e0*/  DFMA R10, R8, R10, UR4 ;  /* 0x00000004080a7e2b */ /* 0x000fe2000800000a */
        /* <DEDUP_REMOVED lines=20> */
[----:B------:R-:W-:-:S08]  /*0b30*/  DFMA R10, R8, R10, UR4 ;  /* 0x00000004080a7e2b */ /* 0x000fd0000800000a */
[C---:B------:R-:W-:Y:S02]  /*0b40*/  DFMA R12, R8.reuse, R10, 1 ;  /* 0x3ff00000080c742b */ /* 0x040fe4000000000a */
[----:B------:R-:W0:Y:S06]  /*0b50*/  LDC.64 R10, c[0x0][0x380] ;  /* 0x0000e000ff0a7b82 */ /* 0x000e2c0000000a00 */
[----:B------:R-:W-:-:S10]  /*0b60*/  DFMA R12, R8, R12, 1 ;  /* 0x3ff00000080c742b */ /* 0x000fd4000000000c */
[----:B------:R-:W-:Y:S02]  /*0b70*/  IMAD R9, R4, 0x100000, R13 ;  /* 0x0010000004097824 */ /* 0x000fe400078e020d */
[----:B------:R-:W-:Y:S01]  /*0b80*/  IMAD.MOV.U32 R8, RZ, RZ, R12 ;  /* 0x000000ffff087224 */ /* 0x000fe200078e000c */
[----:B------:R-:W-:Y:S06]  /*0b90*/  @!P0 BRA `(.L_x_13) ;  /* 0x0000000000348947 */ /* 0x000fec0003800000 */
[----:B------:R-:W-:Y:S01]  /*0ba0*/  FSETP.GEU.AND P1, PT, |R7|, 4.2275390625, PT ;  /* 0x408748000700780b */ /* 0x000fe20003f2e200 */
[C---:B------:R-:W-:Y:S02]  /*0bb0*/  DADD R8, R6.reuse, +INF ;  /* 0x7ff0000006087429 */ /* 0x040fe40000000000 */
[----:B------:R-:W-:-:S08]  /*0bc0*/  DSETP.GEU.AND P0, PT, R6, RZ, PT ;  /* 0x000000ff0600722a */ /* 0x000fd00003f0e000 */
[----:B------:R-:W-:Y:S02]  /*0bd0*/  FSEL R8, R8, RZ, P0 ;  /* 0x000000ff08087208 */ /* 0x000fe40000000000 */
[----:B------:R-:W-:Y:S01]  /*0be0*/  @!P1 LEA.HI R0, R4, R4, RZ, 0x1 ;  /* 0x0000000404009211 */ /* 0x000fe200078f08ff */
[----:B------:R-:W-:Y:S01]  /*0bf0*/  @!P1 IMAD.MOV.U32 R6, RZ, RZ, RZ ;  /* 0x000000ffff069224 */ /* 0x000fe200078e00ff */
[----:B------:R-:W-:Y:S02]  /*0c00*/  FSEL R9, R9, RZ, P0 ;  /* 0x000000ff09097208 */ /* 0x000fe40000000000 */
[----:B------:R-:W-:-:S05]  /*0c10*/  @!P1 SHF.R.S32.HI R5, RZ, 0x1, R0 ;  /* 0x00000001ff059819 */ /* 0x000fca0000011400 */
[----:B------:R-:W-:Y:S02]  /*0c20*/  @!P1 IMAD.IADD R4, R4, 0x1, -R5 ;  /* 0x0000000104049824 */ /* 0x000fe400078e0a05 */
[----:B------:R-:W-:-:S03]  /*0c30*/  @!P1 IMAD R5, R5, 0x100000, R13 ;  /* 0x0010000005059824 */ /* 0x000fc600078e020d */
[----:B------:R-:W-:Y:S01]  /*0c40*/  @!P1 LEA R7, R4, 0x3ff00000, 0x14 ;  /* 0x3ff0000004079811 */ /* 0x000fe200078ea0ff */
[----:B------:R-:W-:-:S06]  /*0c50*/  @!P1 IMAD.MOV.U32 R4, RZ, RZ, R12 ;  /* 0x000000ffff049224 */ /* 0x000fcc00078e000c */
[----:B------:R-:W-:-:S11]  /*0c60*/  @!P1 DMUL R8, R4, R6 ;  /* 0x0000000604089228 */ /* 0x000fd60000000000 */
.L_x_13:
[----:B------:R-:W-:Y:S05]  /*0c70*/  BSYNC.RECONVERGENT B0 ;  /* 0x0000000000007941 */ /* 0x000fea0003800200 */
.L_x_12:
[----:B------:R-:W1:Y:S01]  /*0c80*/  LDCU UR6, c[0x0][0x388] ;  /* 0x00007100ff0677ac */ /* 0x000e620008000800 */
[----:B------:R-:W-:Y:S01]  /*0c90*/  DADD R8, -R8, 1 ;  /* 0x3ff0000008087429 */ /* 0x000fe20000000100 */
[----:B------:R-:W2:Y:S01]  /*0ca0*/  LDCU.64 UR4, c[0x0][0x358] ;  /* 0x00006b00ff0477ac */ /* 0x000ea20008000a00 */
[----:B-1----:R-:W-:-:S04]  /*0cb0*/  IMAD R3, R2, UR6, R3 ;  /* 0x0000000602037c24 */ /* 0x002fc8000f8e0203 */
[----:B0-----:R-:W-:-:S05]  /*0cc0*/  IMAD.WIDE R10, R3, 0x8, R10 ;  /* 0x00000008030a7825 */ /* 0x001fca00078e020a */
[----:B--2---:R-:W-:Y:S01]  /*0cd0*/  STG.E.64 desc[UR4][R10.64], R8 ;  /* 0x000000080a007986 */ /* 0x004fe2000c101b04 */
[----:B------:R-:W-:Y:S05]  /*0ce0*/  EXIT ;  /* 0x000000000000794d */ /* 0x000fea0003800000 */
        .weak           $__internal_0_$__cuda_sm20_div_rn_f64_full
        .type           $__internal_0_$__cuda_sm20_div_rn_f64_full,@function
        .size           $__internal_0_$__cuda_sm20_div_rn_f64_full,($__internal_1_$__cuda_sm20_dsqrt_rn_f64_mediumpath_v1 - $__internal_0_$__cuda_sm20_div_rn_f64_full)
$__internal_0_$__cuda_sm20_div_rn_f64_full:
[C---:B------:R-:W-:Y:S01]  /*0cf0*/  FSETP.GEU.AND P0, PT, |R9|.reuse, 1.469367938527859385e-39, PT ;  /* 0x001000000900780b */ /* 0x040fe20003f0e200 */
[----:B------:R-:W-:Y:S01]  /*0d00*/  IMAD.MOV.U32 R10, RZ, RZ, 0x1 ;  /* 0x00000001ff0a7424 */ /* 0x000fe200078e00ff */
[----:B------:R-:W-:Y:S01]  /*0d10*/  LOP3.LUT R6, R9, 0x800fffff, RZ, 0xc0, !PT ;  /* 0x800fffff09067812 */ /* 0x000fe200078ec0ff */
[----:B------:R-:W-:Y:S01]  /*0d20*/  BSSY.RECONVERGENT B1, `(.L_x_14) ;  /* 0x0000055000017945 */ /* 0x000fe20003800200 */
[C---:B------:R-:W-:Y:S02]  /*0d30*/  FSETP.GEU.AND P2, PT, |R5|.reuse, 1.469367938527859385e-39, PT ;  /* 0x001000000500780b */ /* 0x040fe40003f4e200 */
[----:B------:R-:W-:Y:S01]  /*0d40*/  LOP3.LUT R7, R6, 0x3ff00000, RZ, 0xfc, !PT ;  /* 0x3ff0000006077812 */ /* 0x000fe200078efcff */
[----:B------:R-:W-:Y:S01]  /*0d50*/  IMAD.MOV.U32 R6, RZ, RZ, R8 ;  /* 0x000000ffff067224 */ /* 0x000fe200078e0008 */
[----:B------:R-:W-:-:S05]  /*0d60*/  LOP3.LUT R12, R5, 0x7ff00000, RZ, 0xc0, !PT ;  /* 0x7ff00000050c7812 */ /* 0x000fca00078ec0ff */
[----:B------:R-:W-:-:S04]  /*0d70*/  @!P0 DMUL R6, R8, 8.98846567431157953865e+307 ;  /* 0x7fe0000008068828 */ /* 0x000fc80000000000 */
[----:B------:R-:W-:Y:S01]  /*0d80*/  @!P2 LOP3.LUT R13, R9, 0x7ff00000, RZ, 0xc0, !PT ;  /* 0x7ff00000090da812 */ /* 0x000fe200078ec0ff */
[----:B------:R-:W-:Y:S01]  /*0d90*/  @!P2 IMAD.MOV.U32 R18, RZ, RZ, RZ ;  /* 0x000000ffff12a224 */ /* 0x000fe200078e00ff */
[----:B------:R-:W0:Y:S02]  /*0da0*/  MUFU.RCP64H R11, R7 ;  /* 0x00000007000b7308 */ /* 0x000e240000001800 */
[----:B------:R-:W-:Y:S01]  /*0db0*/  @!P2 ISETP.GE.U32.AND P3, PT, R12, R13, PT ;  /* 0x0000000d0c00a20c */ /* 0x000fe20003f66070 */
[----:B------:R-:W-:-:S05]  /*0dc0*/  IMAD.MOV.U32 R13, RZ, RZ, 0x1ca00000 ;  /* 0x1ca00000ff0d7424 */ /* 0x000fca00078e00ff */
[----:B------:R-:W-:-:S04]  /*0dd0*/  @!P2 SEL R19, R13, 0x63400000, !P3 ;  /* 0x634000000d13a807 */ /* 0x000fc80005800000 */
[----:B------:R-:W-:-:S04]  /*0de0*/  @!P2 LOP3.LUT R19, R19, 0x80000000, R5, 0xf8, !PT ;  /* 0x800000001313a812 */ /* 0x000fc800078ef805 */
[----:B------:R-:W-:Y:S01]  /*0df0*/  @!P2 LOP3.LUT R19, R19, 0x100000, RZ, 0xfc, !PT ;  /* 0x001000001313a812 */ /* 0x000fe200078efcff */
[----:B0-----:R-:W-:-:S08]  /*0e00*/  DFMA R14, R10, -R6, 1 ;  /* 0x3ff000000a0e742b */ /* 0x001fd00000000806 */
[----:B------:R-:W-:Y:S01]  /*0e10*/  DFMA R16, R14, R14, R14 ;  /* 0x0000000e0e10722b */ /* 0x000fe2000000000e */
[----:B------:R-:W-:-:S04]  /*0e20*/  LOP3.LUT R15, R9, 0x7ff00000, RZ, 0xc0, !PT ;  /* 0x7ff00000090f7812 */ /* 0x000fc800078ec0ff */
[----:B------:R-:W-:-:S03]  /*0e30*/  ISETP.GE.U32.AND P1, PT, R12, R15, PT ;  /* 0x0000000f0c00720c */ /* 0x000fc60003f26070 */
[----:B------:R-:W-:Y:S01]  /*0e40*/  DFMA R16, R10, R16, R10 ;  /* 0x000000100a10722b */ /* 0x000fe2000000000a */
[----:B------:R-:W-:Y:S01]  /*0e50*/  SEL R11, R13, 0x63400000, !P1 ;  /* 0x634000000d0b7807 */ /* 0x000fe20004800000 */
[----:B------:R-:W-:-:S03]  /*0e60*/  IMAD.MOV.U32 R10, RZ, RZ, R4 ;  /* 0x000000ffff0a7224 */ /* 0x000fc600078e0004 */
[----:B------:R-:W-:-:S03]  /*0e70*/  LOP3.LUT R11, R11, 0x800fffff, R5, 0xf8, !PT ;  /* 0x800fffff0b0b7812 */ /* 0x000fc600078ef805 */
[----:B------:R-:W-:-:S03]  /*0e80*/  DFMA R20, R16, -R6, 1 ;  /* 0x3ff000001014742b */ /* 0x000fc60000000806 */
[----:B------:R-:W-:-:S05]  /*0e90*/  @!P2 DFMA R10, R10, 2, -R18 ;  /* 0x400000000a0aa82b */ /* 0x000fca0000000812 */
[----:B------:R-:W-:Y:S01]  /*0ea0*/  DFMA R16, R16, R20, R16 ;  /* 0x000000141010722b */ /* 0x000fe20000000010 */
[----:B------:R-:W-:Y:S02]  /*0eb0*/  IMAD.MOV.U32 R21, RZ, RZ, R12 ;  /* 0x000000ffff157224 */ /* 0x000fe400078e000c */
[----:B------:R-:W-:Y:S01]  /*0ec0*/  IMAD.MOV.U32 R20, RZ, RZ, R15 ;  /* 0x000000ffff147224 */ /* 0x000fe200078e000f */
[----:B------:R-:W-:Y:S02]  /*0ed0*/  @!P0 LOP3.LUT R20, R7, 0x7ff00000, RZ, 0xc0, !PT ;  /* 0x7ff0000007148812 */ /* 0x000fe400078ec0ff */
[----:B------:R-:W-:Y:S02]  /*0ee0*/  @!P2 LOP3.LUT R21, R11, 0x7ff00000, RZ, 0xc0, !PT ;  /* 0x7ff000000b15a812 */ /* 0x000fe400078ec0ff */
[----:B------:R-:W-:Y:S01]  /*0ef0*/  DMUL R18, R16, R10 ;  /* 0x0000000a10127228 */ /* 0x000fe20000000000 */
[----:B------:R-:W-:Y:S02]  /*0f00*/  VIADD R23, R20, 0xffffffff ;  /* 0xffffffff14177836 */ /* 0x000fe40000000000 */
[----:B------:R-:W-:-:S05]  /*0f10*/  VIADD R22, R21, 0xffffffff ;  /* 0xffffffff15167836 */ /* 0x000fca0000000000 */
[----:B------:R-:W-:Y:S01]  /*0f20*/  DFMA R14, R18, -R6, R10 ;  /* 0x80000006120e722b */ /* 0x000fe2000000000a */
[----:B------:R-:W-:-:S04]  /*0f30*/  ISETP.GT.U32.AND P0, PT, R22, 0x7feffffe, PT ;  /* 0x7feffffe1600780c */ /* 0x000fc80003f04070 */
[----:B------:R-:W-:-:S03]  /*0f40*/  ISETP.GT.U32.OR P0, PT, R23, 0x7feffffe, P0 ;  /* 0x7feffffe1700780c */ /* 0x000fc60000704470 */
[----:B------:R-:W-:-:S10]  /*0f50*/  DFMA R14, R16, R14, R18 ;  /* 0x0000000e100e722b */ /* 0x000fd40000000012 */
[----:B------:R-:W-:Y:S05]  /*0f60*/  @P0 BRA `(.L_x_15) ;  /* 0x00000000006c0947 */ /* 0x000fea0003800000 */
[----:B------:R-:W-:-:S04]  /*0f70*/  LOP3.LUT R5, R9, 0x7ff00000, RZ, 0xc0, !PT ;  /* 0x7ff0000009057812 */ /* 0x000fc800078ec0ff */
[CC--:B------:R-:W-:Y:S02]  /*0f80*/  VIADDMNMX R4, R12.reuse, -R5.reuse, 0xb9600000, !PT ;  /* 0xb96000000c047446 */ /* 0x0c0fe40007800905 */
[----:B------:R-:W-:Y:S02]  /*0f90*/  ISETP.GE.U32.AND P0, PT, R12, R5, PT ;  /* 0x000000050c00720c */ /* 0x000fe40003f06070 */
[----:B------:R-:W-:Y:S02]  /*0fa0*/  VIMNMX R4, PT, PT, R4, 0x46a00000, PT ;  /* 0x46a0000004047848 */ /* 0x000fe40003fe0100 */
[----:B------:R-:W-:-:S05]  /*0fb0*/  SEL R13, R13, 0x63400000, !P0 ;  /* 0x634000000d0d7807 */ /* 0x000fca0004000000 */
[----:B------:R-:W-:Y:S02]  /*0fc0*/  IMAD.IADD R16, R4, 0x1, -R13 ;  /* 0x0000000104107824 */ /* 0x000fe400078e0a0d */
[----:B------:R-:W-:Y:S02]  /*0fd0*/  IMAD.MOV.U32 R4, RZ, RZ, RZ ;  /* 0x000000ffff047224 */ /* 0x000fe400078e00ff */
[----:B------:R-:W-:-:S06]  /*0fe0*/  VIADD R5, R16, 0x7fe00000 ;  /* 0x7fe0000010057836 */ /* 0x000fcc0000000000 */
[----:B------:R-:W-:-:S10]  /*0ff0*/  DMUL R12, R14, R4 ;  /* 0x000000040e0c7228 */ /* 0x000fd40000000000 */
[----:B------:R-:W-:-:S13]  /*1000*/  FSETP.GTU.AND P0, PT, |R13|, 1.469367938527859385e-39, PT ;  /* 0x001000000d00780b */ /* 0x000fda0003f0c200 */
[----:B------:R-:W-:Y:S05]  /*1010*/  @P0 BRA `(.L_x_16) ;  /* 0x0000000000940947 */ /* 0x000fea0003800000 */
[----:B------:R-:W-:Y:S01]  /*1020*/  DFMA R6, R14, -R6, R10 ;  /* 0x800000060e06722b */ /* 0x000fe2000000000a */
[----:B------:R-:W-:-:S09]  /*1030*/  IMAD.MOV.U32 R4, RZ, RZ, RZ ;  /* 0x000000ffff047224 */ /* 0x000fd200078e00ff */
[C---:B------:R-:W-:Y:S02]  /*1040*/  FSETP.NEU.AND P0, PT, R7.reuse, RZ, PT ;  /* 0x000000ff0700720b */ /* 0x040fe40003f0d000 */
[----:B------:R-:W-:-:S04]  /*1050*/  LOP3.LUT R9, R7, 0x80000000, R9, 0x48, !PT ;  /* 0x8000000007097812 */ /* 0x000fc800078e4809 */
[----:B------:R-:W-:-:S07]  /*1060*/  LOP3.LUT R5, R9, R5, RZ, 0xfc, !PT ;  /* 0x0000000509057212 */ /* 0x000fce00078efcff */
[----:B------:R-:W-:Y:S05]  /*1070*/  @!P0 BRA `(.L_x_16) ;  /* 0x00000000007c8947 */ /* 0x000fea0003800000 */
[----:B------:R-:W-:Y:S01]  /*1080*/  IMAD.MOV R7, RZ, RZ, -R16 ;  /* 0x000000ffff077224 */ /* 0x000fe200078e0a10 */
[----:B------:R-:W-:Y:S01]  /*1090*/  DMUL.RP R4, R14, R4 ;  /* 0x000000040e047228 */ /* 0x000fe20000008000 */
[----:B------:R-:W-:-:S06]  /*10a0*/  IMAD.MOV.U32 R6, RZ, RZ, RZ ;  /* 0x000000ffff067224 */ /* 0x000fcc00078e00ff */
[----:B------:R-:W-:-:S03]  /*10b0*/  DFMA R6, R12, -R6, R14 ;  /* 0x800000060c06722b */ /* 0x000fc6000000000e */
[----:B------:R-:W-:-:S03]  /*10c0*/  LOP3.LUT R9, R5, R9, RZ, 0x3c, !PT ;  /* 0x0000000905097212 */ /* 0x000fc600078e3cff */
[----:B------:R-:W-:-:S04]  /*10d0*/  IADD3 R6, PT, PT, -R16, -0x43300000, RZ ;  /* 0xbcd0000010067810 */ /* 0x000fc80007ffe1ff */
[----:B------:R-:W-:-:S04]  /*10e0*/  FSETP.NEU.AND P0, PT, |R7|, R6, PT ;  /* 0x000000060700720b */ /* 0x000fc80003f0d200 */
[----:B------:R-:W-:Y:S02]  /*10f0*/  FSEL R12, R4, R12, !P0 ;  /* 0x0000000c040c7208 */ /* 0x000fe40004000000 */
[----:B------:R-:W-:Y:S01]  /*1100*/  FSEL R13, R9, R13, !P0 ;  /* 0x0000000d090d7208 */ /* 0x000fe20004000000 */
[----:B------:R-:W-:Y:S06]  /*1110*/  BRA `(.L_x_16) ;  /* 0x0000000000547947 */ /* 0x000fec0003800000 */
.L_x_15:
[----:B------:R-:W-:-:S14]  /*1120*/  DSETP.NAN.AND P0, PT, R4, R4, PT ;  /* 0x000000040400722a */ /* 0x000fdc0003f08000 */
[----:B------:R-:W-:Y:S05]  /*1130*/  @P0 BRA `(.L_x_17) ;  /* 0x0000000000440947 */ /* 0x000fea0003800000 */
[----:B------:R-:W-:-:S14]  /*1140*/  DSETP.NAN.AND P0, PT, R8, R8, PT ;  /* 0x000000080800722a */ /* 0x000fdc0003f08000 */
[----:B------:R-:W-:Y:S05]  /*1150*/  @P0 BRA `(.L_x_18) ;  /* 0x0000000000300947 */ /* 0x000fea0003800000 */
[----:B------:R-:W-:Y:S01]  /*1160*/  ISETP.NE.AND P0, PT, R21, R20, PT ;  /* 0x000000141500720c */ /* 0x000fe20003f05270 */
[----:B------:R-:W-:Y:S02]  /*1170*/  IMAD.MOV.U32 R12, RZ, RZ, 0x0 ;  /* 0x00000000ff0c7424 */ /* 0x000fe400078e00ff */
[----:B------:R-:W-:-:S10]  /*1180*/  IMAD.MOV.U32 R13, RZ, RZ, -0x80000 ;  /* 0xfff80000ff0d7424 */ /* 0x000fd400078e00ff */
[----:B------:R-:W-:Y:S05]  /*1190*/  @!P0 BRA `(.L_x_16) ;  /* 0x0000000000348947 */ /* 0x000fea0003800000 */
[----:B------:R-:W-:Y:S02]  /*11a0*/  ISETP.NE.AND P0, PT, R21, 0x7ff00000, PT ;  /* 0x7ff000001500780c */ /* 0x000fe40003f05270 */
[----:B------:R-:W-:Y:S02]  /*11b0*/  LOP3.LUT R13, R5, 0x80000000, R9, 0x48, !PT ;  /* 0x80000000050d7812 */ /* 0x000fe400078e4809 */
[----:B------:R-:W-:-:S13]  /*11c0*/  ISETP.EQ.OR P0, PT, R20, RZ, !P0 ;  /* 0x000000ff1400720c */ /* 0x000fda0004702670 */
[----:B------:R-:W-:Y:S01]  /*11d0*/  @P0 LOP3.LUT R4, R13, 0x7ff00000, RZ, 0xfc, !PT ;  /* 0x7ff000000d040812 */ /* 0x000fe200078efcff */
[----:B------:R-:W-:Y:S02]  /*11e0*/  @!P0 IMAD.MOV.U32 R12, RZ, RZ, RZ ;  /* 0x000000ffff0c8224 */ /* 0x000fe400078e00ff */
[----:B------:R-:W-:Y:S02]  /*11f0*/  @P0 IMAD.MOV.U32 R12, RZ, RZ, RZ ;  /* 0x000000ffff0c0224 */ /* 0x000fe400078e00ff */
[----:B------:R-:W-:Y:S01]  /*1200*/  @P0 IMAD.MOV.U32 R13, RZ, RZ, R4 ;  /* 0x000000ffff0d0224 */ /* 0x000fe200078e0004 */
[----:B------:R-:W-:Y:S06]  /*1210*/  BRA `(.L_x_16) ;  /* 0x0000000000147947 */ /* 0x000fec0003800000 */
.L_x_18:
[----:B------:R-:W-:Y:S01]  /*1220*/  LOP3.LUT R13, R9, 0x80000, RZ, 0xfc, !PT ;  /* 0x00080000090d7812 */ /* 0x000fe200078efcff */
[----:B------:R-:W-:Y:S01]  /*1230*/  IMAD.MOV.U32 R12, RZ, RZ, R8 ;  /* 0x000000ffff0c7224 */ /* 0x000fe200078e0008 */
[----:B------:R-:W-:Y:S06]  /*1240*/  BRA `(.L_x_16) ;  /* 0x0000000000087947 */ /* 0x000fec0003800000 */
.L_x_17:
[----:B------:R-:W-:Y:S01]  /*1250*/  LOP3.LUT R13, R5, 0x80000, RZ, 0xfc, !PT ;  /* 0x00080000050d7812 */ /* 0x000fe200078efcff */
[----:B------:R-:W-:-:S07]  /*1260*/  IMAD.MOV.U32 R12, RZ, RZ, R4 ;  /* 0x000000ffff0c7224 */ /* 0x000fce00078e0004 */
.L_x_16:
[----:B------:R-:W-:Y:S05]  /*1270*/  BSYNC.RECONVERGENT B1 ;  /* 0x0000000000017941 */ /* 0x000fea0003800200 */
.L_x_14:
[----:B------:R-:W-:Y:S02]  /*1280*/  IMAD.MOV.U32 R4, RZ, RZ, R0 ;  /* 0x000000ffff047224 */ /* 0x000fe400078e0000 */
[----:B------:R-:W-:Y:S02]  /*1290*/  IMAD.MOV.U32 R5, RZ, RZ, 0x0 ;  /* 0x00000000ff057424 */ /* 0x000fe400078e00ff */
[----:B------:R-:W-:Y:S02]  /*12a0*/  IMAD.MOV.U32 R6, RZ, RZ, R12 ;  /* 0x000000ffff067224 */ /* 0x000fe400078e000c */
[----:B------:R-:W-:Y:S01]  /*12b0*/  IMAD.MOV.U32 R7, RZ, RZ, R13 ;  /* 0x000000ffff077224 */ /* 0x000fe200078e000d */
[----:B------:R-:W-:Y:S06]  /*12c0*/  RET.REL.NODEC R4 `(_Z21computeHighPassKernelPdiid) ;  /* 0xffffffec044c7950 */ /* 0x000fec0003c3ffff */
        .weak           $__internal_1_$__cuda_sm20_dsqrt_rn_f64_mediumpath_v1
        .type           $__internal_1_$__cuda_sm20_dsqrt_rn_f64_mediumpath_v1,@function
        .size           $__internal_1_$__cuda_sm20_dsqrt_rn_f64_mediumpath_v1,($_Z21computeHighPassKernelPdiid$__internal_accurate_pow - $__internal_1_$__cuda_sm20_dsqrt_rn_f64_mediumpath_v1)
$__internal_1_$__cuda_sm20_dsqrt_rn_f64_mediumpath_v1:
[----:B------:R-:W-:Y:S01]  /*12d0*/  ISETP.GE.U32.AND P0, PT, R8, -0x3400000, PT ;  /* 0xfcc000000800780c */ /* 0x000fe20003f06070 */
[----:B------:R-:W-:Y:S01]  /*12e0*/  BSSY.RECONVERGENT B1, `(.L_x_19) ;  /* 0x0000028000017945 */ /* 0x000fe20003800200 */
[----:B------:R-:W-:Y:S02]  /*12f0*/  IMAD.MOV.U32 R10, RZ, RZ, R12 ;  /* 0x000000ffff0a7224 */ /* 0x000fe400078e000c */
[----:B------:R-:W-:Y:S02]  /*1300*/  IMAD.MOV.U32 R6, RZ, RZ, R16 ;  /* 0x000000ffff067224 */ /* 0x000fe400078e0010 */
[----:B------:R-:W-:Y:S02]  /*1310*/  IMAD.MOV.U32 R7, RZ, RZ, R17 ;  /* 0x000000ffff077224 */ /* 0x000fe400078e0011 */
[----:B------:R-:W-:Y:S02]  /*1320*/  IMAD.MOV.U32 R8, RZ, RZ, R4 ;  /* 0x000000ffff087224 */ /* 0x000fe400078e0004 */
[----:B------:R-:W-:-:S03]  /*1330*/  IMAD.MOV.U32 R9, RZ, RZ, R5 ;  /* 0x000000ffff097224 */ /* 0x000fc600078e0005 */
[----:B------:R-:W-:Y:S05]  /*1340*/  @!P0 BRA `(.L_x_20) ;  /* 0x0000000000208947 */ /* 0x000fea0003800000 */
[----:B------:R-:W-:-:S10]  /*1350*/  DFMA.RM R6, R6, R10, R14 ;  /* 0x0000000a0606722b */ /* 0x000fd4000000400e */
[----:B------:R-:W-:-:S05]  /*1360*/  IADD3 R10, P0, PT, R6, 0x1, RZ ;  /* 0x00000001060a7810 */ /* 0x000fca0007f1e0ff */
[----:B------:R-:W-:-:S06]  /*1370*/  IMAD.X R11, RZ, RZ, R7, P0 ;  /* 0x000000ffff0b7224 */ /* 0x000fcc00000e0607 */
[----:B------:R-:W-:-:S08]  /*1380*/  DFMA.RP R8, -R6, R10, R8 ;  /* 0x0000000a0608722b */ /* 0x000fd00000008108 */
[----:B------:R-:W-:-:S06]  /*1390*/  DSETP.GT.AND P0, PT, R8, RZ, PT ;  /* 0x000000ff0800722a */ /* 0x000fcc0003f04000 */
[----:B------:R-:W-:Y:S02]  /*13a0*/  FSEL R6, R10, R6, P0 ;  /* 0x000000060a067208 */ /* 0x000fe40000000000 */
[----:B------:R-:W-:Y:S01]  /*13b0*/  FSEL R7, R11, R7, P0 ;  /* 0x000000070b077208 */ /* 0x000fe20000000000 */
[----:B------:R-:W-:Y:S06]  /*13c0*/  BRA `(.L_x_21) ;  /* 0x0000000000647947 */ /* 0x000fec0003800000 */
.L_x_20:
[----:B------:R-:W-:-:S14]  /*13d0*/  DSETP.NE.AND P0, PT, R8, RZ, PT ;  /* 0x000000ff0800722a */ /* 0x000fdc0003f05000 */
[----:B------:R-:W-:Y:S05]  /*13e0*/  @!P0 BRA `(.L_x_22) ;  /* 0x0000000000588947 */ /* 0x000fea0003800000 */
[----:B------:R-:W-:-:S13]  /*13f0*/  ISETP.GE.AND P0, PT, R9, RZ, PT ;  /* 0x000000ff0900720c */ /* 0x000fda0003f06270 */
[----:B------:R-:W-:Y:S02]  /*1400*/  @!P0 IMAD.MOV.U32 R6, RZ, RZ, 0x0 ;  /* 0x00000000ff068424 */ /* 0x000fe400078e00ff */
[----:B------:R-:W-:Y:S01]  /*1410*/  @!P0 IMAD.MOV.U32 R7, RZ, RZ, -0x80000 ;  /* 0xfff80000ff078424 */ /* 0x000fe200078e00ff */
[----:B------:R-:W-:Y:S06]  /*1420*/  @!P0 BRA `(.L_x_21) ;  /* 0x00000000004c8947 */ /* 0x000fec0003800000 */
[----:B------:R-:W-:-:S13]  /*1430*/  ISETP.GT.AND P0, PT, R9, 0x7fefffff, PT ;  /* 0x7fefffff0900780c */ /* 0x000fda0003f04270 */
[----:B------:R-:W-:Y:S05]  /*1440*/  @P0 BRA `(.L_x_22) ;  /* 0x0000000000400947 */ /* 0x000fea0003800000 */
[----:B------:R-:W-:Y:S01]  /*1450*/  DMUL R6, R8, 8.11296384146066816958e+31 ;  /* 0x4690000008067828 */ /* 0x000fe20000000000 */
[----:B------:R-:W-:Y:S02]  /*1460*/  IMAD.MOV.U32 R12, RZ, RZ, 0x0 ;  /* 0x00000000ff0c7424 */ /* 0x000fe400078e00ff */
[----:B------:R-:W-:Y:S02]  /*1470*/  IMAD.MOV.U32 R8, RZ, RZ, RZ ;  /* 0x000000ffff087224 */ /* 0x000fe400078e00ff */
[----:B------:R-:W-:Y:S01]  /*1480*/  IMAD.MOV.U32 R13, RZ, RZ, 0x3fd80000 ;  /* 0x3fd80000ff0d7424 */ /* 0x000fe200078e00ff */
[----:B------:R-:W0:Y:S03]  /*1490*/  MUFU.RSQ64H R9, R7 ;  /* 0x0000000700097308 */ /* 0x000e260000001c00 */
[----:B0-----:R-:W-:-:S08]  /*14a0*/  DMUL R10, R8, R8 ;  /* 0x00000008080a7228 */ /* 0x001fd00000000000 */
[----:B------:R-:W-:-:S08]  /*14b0*/  DFMA R10, R6, -R10, 1 ;  /* 0x3ff00000060a742b */ /* 0x000fd0000000080a */
[----:B------:R-:W-:Y:S02]  /*14c0*/  DFMA R12, R10, R12, 0.5 ;  /* 0x3fe000000a0c742b */ /* 0x000fe4000000000c */
[----:B------:R-:W-:-:S08]  /*14d0*/  DMUL R10, R8, R10 ;  /* 0x0000000a080a7228 */ /* 0x000fd00000000000 */
[----:B------:R-:W-:-:S08]  /*14e0*/  DFMA R10, R12, R10, R8 ;  /* 0x0000000a0c0a722b */ /* 0x000fd00000000008 */
[----:B------:R-:W-:Y:S02]  /*14f0*/  DMUL R8, R6, R10 ;  /* 0x0000000a06087228 */ /* 0x000fe40000000000 */
[----:B------:R-:W-:-:S06]  /*1500*/  VIADD R11, R11, 0xfff00000 ;  /* 0xfff000000b0b7836 */ /* 0x000fcc0000000000 */
[----:B------:R-:W-:-:S08]  /*1510*/  DFMA R12, R8, -R8, R6 ;  /* 0x80000008080c722b */ /* 0x000fd00000000006 */
[----:B------:R-:W-:-:S10]  /*1520*/  DFMA R6, R10, R12, R8 ;  /* 0x0000000c0a06722b */ /* 0x000fd40000000008 */
[----:B------:R-:W-:Y:S01]  /*1530*/  VIADD R7, R7, 0xfcb00000 ;  /* 0xfcb0000007077836 */ /* 0x000fe20000000000 */
[----:B------:R-:W-:Y:S06]  /*1540*/  BRA `(.L_x_21) ;  /* 0x0000000000047947 */ /* 0x000fec0003800000 */
.L_x_22:
[----:B------:R-:W-:-:S11]  /*1550*/  DADD R6, R8, R8 ;  /* 0x0000000008067229 */ /* 0x000fd60000000008 */
.L_x_21:
[----:B------:R-:W-:Y:S05]  /*1560*/  BSYNC.RECONVERGENT B1 ;  /* 0x0000000000017941 */ /* 0x000fea0003800200 */
.L_x_19:
[----:B------:R-:W-:Y:S02]  /*1570*/  IMAD.MOV.U32 R8, RZ, RZ, R6 ;  /* 0x000000ffff087224 */ /* 0x000fe400078e0006 */
[----:B------:R-:W-:Y:S02]  /*1580*/  IMAD.MOV.U32 R9, RZ, RZ, R7 ;  /* 0x000000ffff097224 */ /* 0x000fe400078e0007 */
[----:B------:R-:W-:Y:S02]  /*1590*/  IMAD.MOV.U32 R6, RZ, RZ, R0 ;  /* 0x000000ffff067224 */ /* 0x000fe400078e0000 */
[----:B------:R-:W-:-:S04]  /*15a0*/  IMAD.MOV.U32 R7, RZ, RZ, 0x0 ;  /* 0x00000000ff077424 */ /* 0x000fc800078e00ff */
[----:B------:R-:W-:Y:S05]  /*15b0*/  RET.REL.NODEC R6 `(_Z21computeHighPassKernelPdiid) ;  /* 0xffffffe806907950 */ /* 0x000fea0003c3ffff */
        .type           $_Z21computeHighPassKernelPdiid$__internal_accurate_pow,@function
        .size           $_Z21computeHighPassKernelPdiid$__internal_accurate_pow,(.L_x_27 - $_Z21computeHighPassKernelPdiid$__internal_accurate_pow)
$_Z21computeHighPassKernelPdiid$__internal_accurate_pow:
[----:B------:R-:W-:Y:S01]  /*15c0*/  ISETP.GT.U32.AND P0, PT, R27, 0xfffff, PT ;  /* 0x000fffff1b00780c */ /* 0x000fe20003f04070 */
[----:B------:R-:W-:Y:S01]  /*15d0*/  IMAD.MOV.U32 R10, RZ, RZ, R27 ;  /* 0x000000ffff0a7224 */ /* 0x000fe200078e001b */
[----:B------:R-:W-:Y:S01]  /*15e0*/  UMOV UR4, 0x7d2cafe2 ;  /* 0x7d2cafe200047882 */ /* 0x000fe20000000000 */
[----:B------:R-:W-:Y:S01]  /*15f0*/  IMAD.MOV.U32 R12, RZ, RZ, R26 ;  /* 0x000000ffff0c7224 */ /* 0x000fe200078e001a */
[----:B------:R-:W-:Y:S01]  /*1600*/  UMOV UR5, 0x3eb0f5ff ;  /* 0x3eb0f5ff00057882 */ /* 0x000fe20000000000 */
[----:B------:R-:W-:Y:S01]  /*1610*/  IMAD.MOV.U32 R16, RZ, RZ, RZ ;  /* 0x000000ffff107224 */ /* 0x000fe200078e00ff */
[----:B------:R-:W-:Y:S01]  /*1620*/  UMOV UR6, 0x3b39803f ;  /* 0x3b39803f00067882 */ /* 0x000fe20000000000 */
[----:B------:R-:W-:Y:S01]  /*1630*/  IMAD.MOV.U32 R14, RZ, RZ, 0x41ad3b5a ;  /* 0x41ad3b5aff0e7424 */ /* 0x000fe200078e00ff */
[----:B------:R-:W-:Y:S01]  /*1640*/  UMOV UR7, 0x3c7abc9e ;  /* 0x3c7abc9e00077882 */ /* 0x000fe20000000000 */
[----:B------:R-:W-:-:S04]  /*1650*/  IMAD.MOV.U32 R15, RZ, RZ, 0x3ed0f5d2 ;  /* 0x3ed0f5d2ff0f7424 */ /* 0x000fc800078e00ff */
[----:B------:R-:W-:Y:S01]  /*1660*/  @!P0 DMUL R8, R26, 1.80143985094819840000e+16 ;  /* 0x435000001a088828 */ /* 0x000fe20000000000 */
[----:B------:R-:W-:-:S09]  /*1670*/  SHF.R.U32.HI R27, RZ, 0x14, R27 ;  /* 0x00000014ff1b7819 */ /* 0x000fd2000001161b */
[----:B------:R-:W-:Y:S01]  /*1680*/  @!P0 IMAD.MOV.U32 R10, RZ, RZ, R9 ;  /* 0x000000ffff0a8224 */ /* 0x000fe200078e0009 */
[----:B------:R-:W-:Y:S01]  /*1690*/  @!P0 LEA.HI R27, R9, 0xffffffca, RZ, 0xc ;  /* 0xffffffca091b8811 */ /* 0x000fe200078f60ff */
[----:B------:R-:W-:-:S03]  /*16a0*/  @!P0 IMAD.MOV.U32 R12, RZ, RZ, R8 ;  /* 0x000000ffff0c8224 */ /* 0x000fc600078e0008 */
[----:B------:R-:W-:Y:S01]  /*16b0*/  LOP3.LUT R10, R10, 0x800fffff, RZ, 0xc0, !PT ;  /* 0x800fffff0a0a7812 */ /* 0x000fe200078ec0ff */
[----:B------:R-:W-:-:S03]  /*16c0*/  VIADD R8, R27, 0xfffffc01 ;  /* 0xfffffc011b087836 */ /* 0x000fc60000000000 */
[----:B------:R-:W-:-:S04]  /*16d0*/  LOP3.LUT R13, R10, 0x3ff00000, RZ, 0xfc, !PT ;  /* 0x3ff000000a0d7812 */ /* 0x000fc800078efcff */
[----:B------:R-:W-:-:S13]  /*16e0*/  ISETP.GE.U32.AND P1, PT, R13, 0x3ff6a09f, PT ;  /* 0x3ff6a09f0d00780c */ /* 0x000fda0003f26070 */
[----:B------:R-:W-:Y:S02]  /*16f0*/  @P1 VIADD R11, R13, 0xfff00000 ;  /* 0xfff000000d0b1836 */ /* 0x000fe40000000000 */
[----:B------:R-:W-:Y:S02]  /*1700*/  @P1 VIADD R8, R27, 0xfffffc02 ;  /* 0xfffffc021b081836 */ /* 0x000fe40000000000 */
[----:B------:R-:W-:-:S06]  /*1710*/  @P1 IMAD.MOV.U32 R13, RZ, RZ, R11 ;  /* 0x000000ffff0d1224 */ /* 0x000fcc00078e000b */
[C---:B------:R-:W-:Y:S02]  /*1720*/  DADD R18, R12.reuse, 1 ;  /* 0x3ff000000c127429 */ /* 0x040fe40000000000 */
[----:B------:R-:W-:-:S04]  /*1730*/  DADD R12, R12, -1 ;  /* 0xbff000000c0c7429 */ /* 0x000fc80000000000 */
[----:B------:R-:W0:Y:S02]  /*1740*/  MUFU.RCP64H R17, R19 ;  /* 0x0000001300117308 */ /* 0x000e240000001800 */
[----:B0-----:R-:W-:-:S08]  /*1750*/  DFMA R10, -R18, R16, 1 ;  /* 0x3ff00000120a742b */ /* 0x001fd00000000110 */
[----:B------:R-:W-:-:S08]  /*1760*/  DFMA R10, R10, R10, R10 ;  /* 0x0000000a0a0a722b */ /* 0x000fd0000000000a */
[----:B------:R-:W-:-:S08]  /*1770*/  DFMA R16, R16, R10, R16 ;  /* 0x0000000a1010722b */ /* 0x000fd00000000010 */
[----:B------:R-:W-:-:S08]  /*1780*/  DMUL R10, R12, R16 ;  /* 0x000000100c0a7228 */ /* 0x000fd00000000000 */
[----:B------:R-:W-:-:S08]  /*1790*/  DFMA R10, R12, R16, R10 ;  /* 0x000000100c0a722b */ /* 0x000fd0000000000a */
[----:B------:R-:W-:-:S08]  /*17a0*/  DMUL R22, R10, R10 ;  /* 0x0000000a0a167228 */ /* 0x000fd00000000000 */
[----:B------:R-:W-:Y:S01]  /*17b0*/  DFMA R14, R22, UR4, R14 ;  /* 0x00000004160e7c2b */ /* 0x000fe2000800000e */
[----:B------:R-:W-:Y:S01]  /*17c0*/  UMOV UR4, 0x75488a3f ;  /* 0x75488a3f00047882 */ /* 0x000fe20000000000 */
[----:B------:R-:W-:-:S06]  /*17d0*/  UMOV UR5, 0x3ef3b20a ;  /* 0x3ef3b20a00057882 */ /* 0x000fcc0000000000 */
[----:B------:R-:W-:Y:S01]  /*17e0*/  DFMA R20, R22, R14, UR4 ;  /* 0x0000000416147e2b */ /* 0x000fe2000800000e */
[----:B------:R-:W-:Y:S01]  /*17f0*/  UMOV UR4, 0xe4faecd5 ;  /* 0xe4faecd500047882 */ /* 0x000fe20000000000 */
[----:B------:R-:W-:Y:S01]  /*1800*/  UMOV UR5, 0x3f1745cd ;  /* 0x3f1745cd00057882 */ /* 0x000fe20000000000 */
[----:B------:R-:W-:-:S05]  /*1810*/  DADD R14, R12, -R10 ;  /* 0x000000000c0e7229 */ /* 0x000fca000000080a */
[----:B------:R-:W-:Y:S01]  /*1820*/  DFMA R20, R22, R20, UR4 ;  /* 0x0000000416147e2b */ /* 0x000fe20008000014 */
[----:B------:R-:W-:Y:S01]  /*1830*/  UMOV UR4, 0x258a578b ;  /* 0x258a578b00047882 */ /* 0x000fe20000000000 */
[----:B------:R-:W-:Y:S01]  /*1840*/  UMOV UR5, 0x3f3c71c7 ;  /* 0x3f3c71c700057882 */ /* 0x000fe20000000000 */
[----:B------:R-:W-:-:S05]  /*1850*/  DADD R14, R14, R14 ;  /* 0x000000000e0e7229 */ /* 0x000fca000000000e */
[----:B------:R-:W-:Y:S01]  /*1860*/  DFMA R20, R22, R20, UR4 ;  /* 0x0000000416147e2b */ /* 0x000fe20008000014 */
[----:B------:R-:W-:Y:S01]  /*1870*/  UMOV UR4, 0x9242b910 ;  /* 0x9242b91000047882 */ /* 0x000fe20000000000 */
[----:B------:R-:W-:Y:S01]  /*1880*/  UMOV UR5, 0x3f624924 ;  /* 0x3f62492400057882 */ /* 0x000fe20000000000 */
[----:B------:R-:W-:-:S05]  /*1890*/  DFMA R14, R12, -R10, R14 ;  /* 0x8000000a0c0e722b */ /* 0x000fca000000000e */
[----:B------:R-:W-:Y:S01]  /*18a0*/  DFMA R20, R22, R20, UR4 ;  /* 0x0000000416147e2b */ /* 0x000fe20008000014 */
[----:B------:R-:W-:Y:S01]  /*18b0*/  UMOV UR4, 0x99999dfb ;  /* 0x99999dfb00047882 */ /* 0x000fe20000000000 */
[----:B------:R-:W-:Y:S01]  /*18c0*/  UMOV UR5, 0x3f899999 ;  /* 0x3f89999900057882 */ /* 0x000fe20000000000 */
[----:B------:R-:W-:Y:S02]  /*18d0*/  DMUL R14, R16, R14 ;  /* 0x0000000e100e7228 */ /* 0x000fe40000000000 */
[----:B------:R-:W-:-:S03]  /*18e0*/  DMUL R16, R10, R10 ;  /* 0x0000000a0a107228 */ /* 0x000fc60000000000 */
[----:B------:R-:W-:Y:S01]  /*18f0*/  DFMA R20, R22, R20, UR4 ;  /* 0x0000000416147e2b */ /* 0x000fe20008000014 */
[----:B------:R-:W-:Y:S01]  /*1900*/  UMOV UR4, 0x55555555 ;  /* 0x5555555500047882 */ /* 0x000fe20000000000 */
[----:B------:R-:W-:-:S03]  /*1910*/  UMOV UR5, 0x3fb55555 ;  /* 0x3fb5555500057882 */ /* 0x000fc60000000000 */
[----:B------:R-:W-:-:S03]  /*1920*/  DFMA R24, R10, R10, -R16 ;  /* 0x0000000a0a18722b */ /* 0x000fc60000000810 */
[----:B------:R-:W-:-:S08]  /*1930*/  DFMA R12, R22, R20, UR4 ;  /* 0x00000004160c7e2b */ /* 0x000fd00008000014 */
[----:B------:R-:W-:Y:S01]  /*1940*/  DADD R18, -R12, UR4 ;  /* 0x000000040c127e29 */ /* 0x000fe20008000100 */
[----:B------:R-:W-:Y:S01]  /*1950*/  UMOV UR4, 0xb9e7b0 ;  /* 0x00b9e7b000047882 */ /* 0x000fe20000000000 */
[----:B------:R-:W-:-:S06]  /*1960*/  UMOV UR5, 0x3c46a4cb ;  /* 0x3c46a4cb00057882 */ /* 0x000fcc0000000000 */
[----:B------:R-:W-:Y:S02]  /*1970*/  DFMA R18, R22, R20, R18 ;  /* 0x000000141612722b */ /* 0x000fe40000000012 */
[----:B------:R-:W-:Y:S01]  /*1980*/  DMUL R20, R10, R16 ;  /* 0x000000100a147228 */ /* 0x000fe20000000000 */
[----:B------:R-:W-:Y:S02]  /*1990*/  VIADD R23, R15, 0x100000 ;  /* 0x001000000f177836 */ /* 0x000fe40000000000 */
[----:B------:R-:W-:-:S03]  /*19a0*/  IMAD.MOV.U32 R22, RZ, RZ, R14 ;  /* 0x000000ffff167224 */ /* 0x000fc600078e000e */
[----:B------:R-:W-:Y:S01]  /*19b0*/  DADD R18, R18, -UR4 ;  /* 0x8000000412127e29 */ /* 0x000fe20008000000 */
[----:B------:R-:W-:Y:S01]  /*19c0*/  UMOV UR4, 0x80000000 ;  /* 0x8000000000047882 */ /* 0x000fe20000000000 */
[----:B------:R-:W-:Y:S01]  /*19d0*/  UMOV UR5, 0x43300000 ;  /* 0x4330000000057882 */ /* 0x000fe20000000000 */
[C---:B------:R-:W-:Y:S02]  /*19e0*/  DFMA R22, R10.reuse, R22, R24 ;  /* 0x000000160a16722b */ /* 0x040fe40000000018 */
[----:B------:R-:W-:-:S08]  /*19f0*/  DFMA R24, R10, R16, -R20 ;  /* 0x000000100a18722b */ /* 0x000fd00000000814 */
[----:B------:R-:W-:Y:S02]  /*1a00*/  DFMA R24, R14, R16, R24 ;  /* 0x000000100e18722b */ /* 0x000fe40000000018 */
[----:B------:R-:W-:-:S06]  /*1a10*/  DADD R16, R12, R18 ;  /* 0x000000000c107229 */ /* 0x000fcc0000000012 */
[----:B------:R-:W-:Y:S02]  /*1a20*/  DFMA R22, R10, R22, R24 ;  /* 0x000000160a16722b */ /* 0x000fe40000000018 */
[----:B------:R-:W-:Y:S02]  /*1a30*/  DADD R24, R12, -R16 ;  /* 0x000000000c187229 */ /* 0x000fe40000000810 */
[----:B------:R-:W-:-:S06]  /*1a40*/  DMUL R12, R16, R20 ;  /* 0x00000014100c7228 */ /* 0x000fcc0000000000 */
[----:B------:R-:W-:Y:S02]  /*1a50*/  DADD R24, R18, R24 ;  /* 0x0000000012187229 */ /* 0x000fe40000000018 */
[----:B------:R-:W-:-:S08]  /*1a60*/  DFMA R18, R16, R20, -R12 ;  /* 0x000000141012722b */ /* 0x000fd0000000080c */
[----:B------:R-:W-:-:S08]  /*1a70*/  DFMA R18, R16, R22, R18 ;  /* 0x000000161012722b */ /* 0x000fd00000000012 */
[----:B------:R-:W-:-:S08]  /*1a80*/  DFMA R24, R24, R20, R18 ;  /* 0x000000141818722b */ /* 0x000fd00000000012 */
[----:B------:R-:W-:-:S08]  /*1a90*/  DADD R18, R12, R24 ;  /* 0x000000000c127229 */ /* 0x000fd00000000018 */
[--C-:B------:R-:W-:Y:S02]  /*1aa0*/  DADD R16, R10, R18.reuse ;  /* 0x000000000a107229 */ /* 0x100fe40000000012 */
[----:B------:R-:W-:-:S06]  /*1ab0*/  DADD R12, R12, -R18 ;  /* 0x000000000c0c7229 */ /* 0x000fcc0000000812 */
[----:B------:R-:W-:Y:S02]  /*1ac0*/  DADD R10, R10, -R16 ;  /* 0x000000000a0a7229 */ /* 0x000fe40000000810 */
[----:B------:R-:W-:-:S06]  /*1ad0*/  DADD R12, R24, R12 ;  /* 0x00000000180c7229 */ /* 0x000fcc000000000c */
[----:B------:R-:W-:-:S08]  /*1ae0*/  DADD R10, R18, R10 ;  /* 0x00000000120a7229 */ /* 0x000fd0000000000a */
[----:B------:R-:W-:-:S08]  /*1af0*/  DADD R10, R12, R10 ;  /* 0x000000000c0a7229 */ /* 0x000fd0000000000a */
[----:B------:R-:W-:Y:S01]  /*1b00*/  DADD R14, R14, R10 ;  /* 0x000000000e0e7229 */ /* 0x000fe2000000000a */
[----:B------:R-:W-:Y:S01]  /*1b10*/  LOP3.LUT R10, R8, 0x80000000, RZ, 0x3c, !PT ;  /* 0x80000000080a7812 */ /* 0x000fe200078e3cff */
[----:B------:R-:W-:-:S06]  /*1b20*/  IMAD.MOV.U32 R11, RZ, RZ, 0x43300000 ;  /* 0x43300000ff0b7424 */ /* 0x000fcc00078e00ff */
[----:B------:R-:W-:Y:S02]  /*1b30*/  DADD R12, R16, R14 ;  /* 0x00000000100c7229 */ /* 0x000fe4000000000e */
[----:B------:R-:W-:Y:S01]  /*1b40*/  DADD R10, R10, -UR4 ;  /* 0x800000040a0a7e29 */ /* 0x000fe20008000000 */
[----:B------:R-:W-:Y:S01]  /*1b50*/  UMOV UR4, 0xfefa39ef ;  /* 0xfefa39ef00047882 */ /* 0x000fe20000000000 */
[----:B------:R-:W-:-:S04]  /*1b60*/  UMOV UR5, 0x3fe62e42 ;  /* 0x3fe62e4200057882 */ /* 0x000fc80000000000 */
[--C-:B------:R-:W-:Y:S02]  /*1b70*/  DADD R18, R16, -R12.reuse ;  /* 0x0000000010127229 */ /* 0x100fe4000000080c */
[----:B------:R-:W-:-:S06]  /*1b80*/  DFMA R8, R10, UR4, R12 ;  /* 0x000000040a087c2b */ /* 0x000fcc000800000c */
[----:B------:R-:W-:Y:S02]  /*1b90*/  DADD R18, R14, R18 ;  /* 0x000000000e127229 */ /* 0x000fe40000000012 */
[----:B------:R-:W-:-:S08]  /*1ba0*/  DFMA R16, R10, -UR4, R8 ;  /* 0x800000040a107c2b */ /* 0x000fd00008000008 */
[----:B------:R-:W-:-:S08]  /*1bb0*/  DADD R16, -R12, R16 ;  /* 0x000000000c107229 */ /* 0x000fd00000000110 */
[----:B------:R-:W-:-:S08]  /*1bc0*/  DADD R16, R18, -R16 ;  /* 0x0000000012107229 */ /* 0x000fd00000000810 */
[----:B------:R-:W-:-:S08]  /*1bd0*/  DFMA R16, R10, UR6, R16 ;  /* 0x000000060a107c2b */ /* 0x000fd00008000010 */
[----:B------:R-:W-:-:S08]  /*1be0*/  DADD R10, R8, R16 ;  /* 0x00000000080a7229 */ /* 0x000fd00000000010 */
[----:B------:R-:W-:Y:S02]  /*1bf0*/  DADD R8, R8, -R10 ;  /* 0x0000000008087229 */ /* 0x000fe4000000080a */
[----:B------:R-:W-:-:S06]  /*1c00*/  DMUL R18, R10, 2 ;  /* 0x400000000a127828 */ /* 0x000fcc0000000000 */
[----:B------:R-:W-:Y:S02]  /*1c10*/  DADD R8, R16, R8 ;  /* 0x0000000010087229 */ /* 0x000fe40000000008 */
[----:B------:R-:W-:-:S08]  /*1c20*/  DFMA R12, R10, 2, -R18 ;  /* 0x400000000a0c782b */ /* 0x000fd00000000812 */
[----:B------:R-:W-:Y:S01]  /*1c30*/  DFMA R12, R8, 2, R12 ;  /* 0x40000000080c782b */ /* 0x000fe2000000000c */
[----:B------:R-:W-:Y:S02]  /*1c40*/  IMAD.MOV.U32 R8, RZ, RZ, 0x652b82fe ;  /* 0x652b82feff087424 */ /* 0x000fe400078e00ff */
[----:B------:R-:W-:-:S05]  /*1c50*/  IMAD.MOV.U32 R9, RZ, RZ, 0x3ff71547 ;  /* 0x3ff71547ff097424 */ /* 0x000fca00078e00ff */
[----:B------:R-:W-:-:S08]  /*1c60*/  DADD R10, R18, R12 ;  /* 0x00000000120a7229 */ /* 0x000fd0000000000c */
[----:B------:R-:W-:Y:S02]  /*1c70*/  DFMA R8, R10, R8, 6.75539944105574400000e+15 ;  /* 0x433800000a08742b */ /* 0x000fe40000000008 */
[----:B------:R-:W-:-:S06]  /*1c80*/  FSETP.GEU.AND P0, PT, |R11|, 4.1917929649353027344, PT ;  /* 0x4086232b0b00780b */ /* 0x000fcc0003f0e200 */
        /* <DEDUP_REMOVED lines=34> */
[----:B------:R-:W-:-:S08]  /*1eb0*/  DFMA R16, R14, R16, 1 ;  /* 0x3ff000000e10742b */ /* 0x000fd00000000010 */
[----:B------:R-:W-:Y:S02]  /*1ec0*/  DFMA R16, R14, R16, 1 ;  /* 0x3ff000000e10742b */ /* 0x000fe40000000010 */
[----:B------:R-:W-:-:S08]  /*1ed0*/  DADD R14, R18, -R10 ;  /* 0x00000000120e7229 */ /* 0x000fd0000000080a */
[----:B------:R-:W-:Y:S01]  /*1ee0*/  DADD R14, R12, R14 ;  /* 0x000000000c0e7229 */ /* 0x000fe2000000000e */
[----:B------:R-:W-:Y:S02]  /*1ef0*/  IMAD R13, R8, 0x100000, R17 ;  /* 0x00100000080d7824 */ /* 0x000fe400078e0211 */
[----:B------:R-:W-:Y:S01]  /*1f00*/  IMAD.MOV.U32 R12, RZ, RZ, R16 ;  /* 0x000000ffff0c7224 */ /* 0x000fe200078e0010 */
[----:B------:R-:W-:Y:S07]  /*1f10*/  @!P0 BRA `(.L_x_23) ;  /* 0x0000000000308947 */ /* 0x000fee0003800000 */
[----:B------:R-:W-:Y:S01]  /*1f20*/  FSETP.GEU.AND P1, PT, |R11|, 4.2275390625, PT ;  /* 0x408748000b00780b */ /* 0x000fe20003f2e200 */
[C---:B------:R-:W-:Y:S02]  /*1f30*/  DADD R12, R10.reuse, +INF ;  /* 0x7ff000000a0c7429 */ /* 0x040fe40000000000 */
[----:B------:R-:W-:-:S08]  /*1f40*/  DSETP.GEU.AND P0, PT, R10, RZ, PT ;  /* 0x000000ff0a00722a */ /* 0x000fd00003f0e000 */
[----:B------:R-:W-:Y:S02]  /*1f50*/  FSEL R12, R12, RZ, P0 ;  /* 0x000000ff0c0c7208 */ /* 0x000fe40000000000 */
[----:B------:R-:W-:Y:S02]  /*1f60*/  @!P1 LEA.HI R9, R8, R8, RZ, 0x1 ;  /* 0x0000000808099211 */ /* 0x000fe400078f08ff */
[----:B------:R-:W-:Y:S02]  /*1f70*/  FSEL R13, R13, RZ, P0 ;  /* 0x000000ff0d0d7208 */ /* 0x000fe40000000000 */
[----:B------:R-:W-:-:S05]  /*1f80*/  @!P1 SHF.R.S32.HI R9, RZ, 0x1, R9 ;  /* 0x00000001ff099819 */ /* 0x000fca0000011409 */
[----:B------:R-:W-:Y:S02]  /*1f90*/  @!P1 IMAD.IADD R8, R8, 0x1, -R9 ;  /* 0x0000000108089824 */ /* 0x000fe400078e0a09 */
[----:B------:R-:W-:-:S03]  /*1fa0*/  @!P1 IMAD R17, R9, 0x100000, R17 ;  /* 0x0010000009119824 */ /* 0x000fc600078e0211 */
[----:B------:R-:W-:Y:S01]  /*1fb0*/  @!P1 LEA R9, R8, 0x3ff00000, 0x14 ;  /* 0x3ff0000008099811 */ /* 0x000fe200078ea0ff */
[----:B------:R-:W-:-:S06]  /*1fc0*/  @!P1 IMAD.MOV.U32 R8, RZ, RZ, RZ ;  /* 0x000000ffff089224 */ /* 0x000fcc00078e00ff */
[----:B------:R-:W-:-:S11]  /*1fd0*/  @!P1 DMUL R12, R16, R8 ;  /* 0x00000008100c9228 */ /* 0x000fd60000000000 */
.L_x_23:
[----:B------:R-:W-:Y:S01]  /*1fe0*/  DFMA R14, R14, R12, R12 ;  /* 0x0000000c0e0e722b */ /* 0x000fe2000000000c */
[----:B------:R-:W-:Y:S01]  /*1ff0*/  IMAD.MOV.U32 R10, RZ, RZ, R0 ;  /* 0x000000ffff0a7224 */ /* 0x000fe200078e0000 */
[----:B------:R-:W-:Y:S01]  /*2000*/  DSETP.NEU.AND P0, PT, |R12|, +INF , PT ;  /* 0x7ff000000c00742a */ /* 0x000fe20003f0d200 */
[----:B------:R-:W-:-:S07]  /*2010*/  IMAD.MOV.U32 R11, RZ, RZ, 0x0 ;  /* 0x00000000ff0b7424 */ /* 0x000fce00078e00ff */
[----:B------:R-:W-:Y:S02]  /*2020*/  FSEL R8, R12, R14, !P0 ;  /* 0x0000000e0c087208 */ /* 0x000fe40004000000 */
[----:B------:R-:W-:Y:S01]  /*2030*/  FSEL R9, R13, R15, !P0 ;  /* 0x0000000f0d097208 */ /* 0x000fe20004000000 */
[----:B------:R-:W-:Y:S06]  /*2040*/  RET.REL.NODEC R10 `(_Z21computeHighPassKernelPdiid) ;  /* 0xffffffdc0aec7950 */ /* 0x000fec0003c3ffff */
.L_x_24:
        /* <DEDUP_REMOVED lines=11> */
.L_x_27:


//--------------------- .nv.shared.reserved.0     --------------------------
	.section	.nv.shared.reserved.0,"aw",@nobits
	.weak		__nv_reservedSMEM_offset_0_alias
	.size		__nv_reservedSMEM_offset_0_alias, 0, 64
	.other		__nv_reservedSMEM_offset_0_alias,@"STO_CUDA_RESERVED_SHARED STV_DEFAULT"
__nv_reservedSMEM_offset_0_alias:
	.zero		0
	.zero		64


//--------------------- .nv.constant0._Z17applyFilterKernelP7double2PdS0_ii --------------------------
	.section	.nv.constant0._Z17applyFilterKernelP7double2PdS0_ii,"a",@progbits
	.sectionflags	@""
	.align	4
.nv.constant0._Z17applyFilterKernelP7double2PdS0_ii:
	.zero		928


//--------------------- .nv.constant0._Z21computeHighPassKernelPdiid --------------------------
	.section	.nv.constant0._Z21computeHighPassKernelPdiid,"a",@progbits
	.sectionflags	@""
	.align	4
.nv.constant0._Z21computeHighPassKernelPdiid:
	.zero		920


//--------------------- SYMBOLS --------------------------

	.type		.nv.reservedSmem.offset0,@object
	.size		.nv.reservedSmem.offset0,0x4
